// auto-generated by cutlass_sweep.gemm — config: {"arch": "sm_90", "cluster_m": 1, "cluster_n": 1, "dtype": "bf16", "dtype_b": "bf16", "layout": "nt", "stages": 0, "tile_k": 128, "tile_m": 192, "tile_n": 64}
#include "cutlass/cutlass.h"
#include "cutlass/gemm/collective/collective_builder.hpp"
#include "cutlass/gemm/device/gemm_universal_adapter.h"
#include "cutlass/gemm/kernel/gemm_universal.hpp"
#include "cutlass/epilogue/collective/collective_builder.hpp"

using ElemA = cutlass::bfloat16_t;
using ElemB = cutlass::bfloat16_t;
using ElemCD = cutlass::bfloat16_t;
using Acc  = float;
using TileShape    = cute::Shape<cute::_192, cute::_64, cute::_128>;
using ClusterShape = cute::Shape<cute::_1, cute::_1, cute::_1>;

using CollectiveEpilogue = typename cutlass::epilogue::collective::CollectiveBuilder<
    cutlass::arch::Sm90, cutlass::arch::OpClassTensorOp,
    TileShape, ClusterShape,
    cutlass::epilogue::collective::EpilogueTileAuto,
    Acc, Acc,
    ElemCD, cutlass::layout::RowMajor, 128 / cutlass::sizeof_bits<ElemCD>::value,
    ElemCD, cutlass::layout::RowMajor, 128 / cutlass::sizeof_bits<ElemCD>::value,
    cutlass::epilogue::collective::EpilogueScheduleAuto
  >::CollectiveOp;

using CollectiveMainloop = typename cutlass::gemm::collective::CollectiveBuilder<
    cutlass::arch::Sm90, cutlass::arch::OpClassTensorOp,
    ElemA, cutlass::layout::RowMajor, 128 / cutlass::sizeof_bits<ElemA>::value,
    ElemB, cutlass::layout::ColumnMajor, 128 / cutlass::sizeof_bits<ElemB>::value,
    Acc,
    TileShape, ClusterShape,
    cutlass::gemm::collective::StageCountAutoCarveout<static_cast<int>(sizeof(typename CollectiveEpilogue::SharedStorage))>,
    cutlass::gemm::collective::KernelScheduleAuto
  >::CollectiveOp;

using GemmKernel = cutlass::gemm::kernel::GemmUniversal<
    cute::Shape<int,int,int,int>,
    CollectiveMainloop,
    CollectiveEpilogue
>;
using Gemm = cutlass::gemm::device::GemmUniversalAdapter<GemmKernel>;

// Force the device kernel symbol into the cubin without needing a host main.
auto* _anchor = &cutlass::device_kernel<GemmKernel>;


// ===== COMPILED SASS (sm_90a) =====

	.target	sm_90a

	.elftype	@"ET_EXEC"


//--------------------- .note.nv.tkinfo           --------------------------
	.section	.note.nv.tkinfo,"",@"SHT_NOTE"
	.sectionflags	@"SHF_NOTE_NV_TKINFO"
	.tkinfo
        /*0018*/ 	.word	0x00000002
        /*0030*/ 	.string	""
        /*0030*/ 	.string	"ptxas"
        /*0030*/ 	.string	"Cuda compilation tools, release 13.0, V13.0.88"
        /*0030*/ 	.string	"Build cuda_13.0.r13.0/compiler.36424714_0"
        /*0030*/ 	.string	"-arch sm_90a -m 64 "



//--------------------- .note.nv.cuinfo           --------------------------
	.section	.note.nv.cuinfo,"",@"SHT_NOTE"
	.sectionflags	@"SHF_NOTE_NV_CUINFO"
        /*0018*/ 	.short	0x0002
        /*001a*/ 	.short	0x005a
        /*001c*/ 	.short	0x0082
	.zero		2


//--------------------- .nv.info                  --------------------------
	.section	.nv.info,"",@"SHT_CUDA_INFO"
	.align	4


	//----- nvinfo : EIATTR_REGCOUNT
	.align		4
        /*0000*/ 	.byte	0x04, 0x2f
        /*0002*/ 	.short	(.L_15 - .L_14)
	.align		4
.L_14:
        /*0004*/ 	.word	index@(_ZN7cutlass13device_kernelINS_4gemm6kernel13GemmUniversalIN4cute5tupleIJiiiiEEENS1_10collective13CollectiveMmaINS1_34MainloopSm90TmaGmmaWarpSpecializedILi3ENS5_IJNS4_1CILi1EEESB_SB_EEENS1_35KernelTmaWarpSpecializedCooperativeEEENS5_IJNSA_ILi192EEENSA_ILi64EEENSA_ILi128EEEEEENS_10bfloat16_tENS5_IJlSB_lEEESJ_SK_NS4_8TiledMMAINS4_8MMA_AtomIJNS4_4SM904GMMA27MMA_64x64x16_F32BF16BF16_SSILNSO_5MajorE0ELSQ_0ELNSO_7ScaleInE1ELSR_1EEEEEENS4_6LayoutINS5_IJNSA_ILi2EEESB_SB_EEENS5_IJSB_NSA_ILi0EEESX_EEEEENS5_IJNS4_10UnderscoreES10_S10_EEEEENS4_13SM90_TMA_LOADENS4_14ComposedLayoutINS4_7SwizzleILi3ELi4ELi3EEENS4_18smem_ptr_flag_bitsILi16EEENSU_INS5_IJNSA_ILi8EEESG_EEENS5_IJSG_SB_EEEEEEEvNS4_8identityES13_S1D_vS1E_EENS_8epilogue10collective6detail29Sm90TmaWarpSpecializedAdapterINS1H_15DefaultEpilogueISJ_SK_SK_NS1G_6thread17LinearCombinationISJ_Li1EffLNS1L_9ScaleType4KindE0ELNS_15FloatRoundStyleE2ESJ_EENS1_15EpilogueDefaultEEEEEvvEEEEvNT_6ParamsE)
        /*0008*/ 	.word	0x000000a8


	//----- nvinfo : EIATTR_FRAME_SIZE
	.align		4
.L_15:
        /*000c*/ 	.byte	0x04, 0x11
        /*000e*/ 	.short	(.L_17 - .L_16)
	.align		4
.L_16:
        /*0010*/ 	.word	index@(_ZN7cutlass13device_kernelINS_4gemm6kernel13GemmUniversalIN4cute5tupleIJiiiiEEENS1_10collective13CollectiveMmaINS1_34MainloopSm90TmaGmmaWarpSpecializedILi3ENS5_IJNS4_1CILi1EEESB_SB_EEENS1_35KernelTmaWarpSpecializedCooperativeEEENS5_IJNSA_ILi192EEENSA_ILi64EEENSA_ILi128EEEEEENS_10bfloat16_tENS5_IJlSB_lEEESJ_SK_NS4_8TiledMMAINS4_8MMA_AtomIJNS4_4SM904GMMA27MMA_64x64x16_F32BF16BF16_SSILNSO_5MajorE0ELSQ_0ELNSO_7ScaleInE1ELSR_1EEEEEENS4_6LayoutINS5_IJNSA_ILi2EEESB_SB_EEENS5_IJSB_NSA_ILi0EEESX_EEEEENS5_IJNS4_10UnderscoreES10_S10_EEEEENS4_13SM90_TMA_LOADENS4_14ComposedLayoutINS4_7SwizzleILi3ELi4ELi3EEENS4_18smem_ptr_flag_bitsILi16EEENSU_INS5_IJNSA_ILi8EEESG_EEENS5_IJSG_SB_EEEEEEEvNS4_8identityES13_S1D_vS1E_EENS_8epilogue10collective6detail29Sm90TmaWarpSpecializedAdapterINS1H_15DefaultEpilogueISJ_SK_SK_NS1G_6thread17LinearCombinationISJ_Li1EffLNS1L_9ScaleType4KindE0ELNS_15FloatRoundStyleE2ESJ_EENS1_15EpilogueDefaultEEEEEvvEEEEvNT_6ParamsE)
        /*0014*/ 	.word	0x00000000


	//----- nvinfo : EIATTR_MIN_STACK_SIZE
	.align		4
.L_17:
        /*0018*/ 	.byte	0x04, 0x12
        /*001a*/ 	.short	(.L_19 - .L_18)
	.align		4
.L_18:
        /*001c*/ 	.word	index@(_ZN7cutlass13device_kernelINS_4gemm6kernel13GemmUniversalIN4cute5tupleIJiiiiEEENS1_10collective13CollectiveMmaINS1_34MainloopSm90TmaGmmaWarpSpecializedILi3ENS5_IJNS4_1CILi1EEESB_SB_EEENS1_35KernelTmaWarpSpecializedCooperativeEEENS5_IJNSA_ILi192EEENSA_ILi64EEENSA_ILi128EEEEEENS_10bfloat16_tENS5_IJlSB_lEEESJ_SK_NS4_8TiledMMAINS4_8MMA_AtomIJNS4_4SM904GMMA27MMA_64x64x16_F32BF16BF16_SSILNSO_5MajorE0ELSQ_0ELNSO_7ScaleInE1ELSR_1EEEEEENS4_6LayoutINS5_IJNSA_ILi2EEESB_SB_EEENS5_IJSB_NSA_ILi0EEESX_EEEEENS5_IJNS4_10UnderscoreES10_S10_EEEEENS4_13SM90_TMA_LOADENS4_14ComposedLayoutINS4_7SwizzleILi3ELi4ELi3EEENS4_18smem_ptr_flag_bitsILi16EEENSU_INS5_IJNSA_ILi8EEESG_EEENS5_IJSG_SB_EEEEEEEvNS4_8identityES13_S1D_vS1E_EENS_8epilogue10collective6detail29Sm90TmaWarpSpecializedAdapterINS1H_15DefaultEpilogueISJ_SK_SK_NS1G_6thread17LinearCombinationISJ_Li1EffLNS1L_9ScaleType4KindE0ELNS_15FloatRoundStyleE2ESJ_EENS1_15EpilogueDefaultEEEEEvvEEEEvNT_6ParamsE)
        /*0020*/ 	.word	0x00000000
.L_19:


//--------------------- .nv.compat                --------------------------
	.section	.nv.compat,"",@"SHT_CUDA_COMPAT_INFO"
	.align	4
        /*0000*/ 	.byte	0x02, 0x09, 0x01, 0x00, 0x02, 0x02, 0x04, 0x00, 0x02, 0x05, 0x05, 0x00, 0x03, 0x07, 0x01, 0x01
        /*0010*/ 	.byte	0x02, 0x03, 0x01, 0x00, 0x02, 0x06, 0x01, 0x00, 0x04, 0x0b, 0x08, 0x00, 0x00, 0x00, 0x00, 0x00
        /*0020*/ 	.byte	0x00, 0x00, 0x00, 0x00


//--------------------- .nv.info._ZN7cutlass13device_kernelINS_4gemm6kernel13GemmUniversalIN4cute5tupleIJiiiiEEENS1_10collective13CollectiveMmaINS1_34MainloopSm90TmaGmmaWarpSpecializedILi3ENS5_IJNS4_1CILi1EEESB_SB_EEENS1_35KernelTmaWarpSpecializedCooperativeEEENS5_IJNSA_ILi192EEENSA_ILi64EEENSA_ILi128EEEEEENS_10bfloat16_tENS5_IJlSB_lEEESJ_SK_NS4_8TiledMMAINS4_8MMA_AtomIJNS4_4SM904GMMA27MMA_64x64x16_F32BF16BF16_SSILNSO_5MajorE0ELSQ_0ELNSO_7ScaleInE1ELSR_1EEEEEENS4_6LayoutINS5_IJNSA_ILi2EEESB_SB_EEENS5_IJSB_NSA_ILi0EEESX_EEEEENS5_IJNS4_10UnderscoreES10_S10_EEEEENS4_13SM90_TMA_LOADENS4_14ComposedLayoutINS4_7SwizzleILi3ELi4ELi3EEENS4_18smem_ptr_flag_bitsILi16EEENSU_INS5_IJNSA_ILi8EEESG_EEENS5_IJSG_SB_EEEEEEEvNS4_8identityES13_S1D_vS1E_EENS_8epilogue10collective6detail29Sm90TmaWarpSpecializedAdapterINS1H_15DefaultEpilogueISJ_SK_SK_NS1G_6thread17LinearCombinationISJ_Li1EffLNS1L_9ScaleType4KindE0ELNS_15FloatRoundStyleE2ESJ_EENS1_15EpilogueDefaultEEEEEvvEEEEvNT_6ParamsE --------------------------
	.section	.nv.info._ZN7cutlass13device_kernelINS_4gemm6kernel13GemmUniversalIN4cute5tupleIJiiiiEEENS1_10collective13CollectiveMmaINS1_34MainloopSm90TmaGmmaWarpSpecializedILi3ENS5_IJNS4_1CILi1EEESB_SB_EEENS1_35KernelTmaWarpSpecializedCooperativeEEENS5_IJNSA_ILi192EEENSA_ILi64EEENSA_ILi128EEEEEENS_10bfloat16_tENS5_IJlSB_lEEESJ_SK_NS4_8TiledMMAINS4_8MMA_AtomIJNS4_4SM904GMMA27MMA_64x64x16_F32BF16BF16_SSILNSO_5MajorE0ELSQ_0ELNSO_7ScaleInE1ELSR_1EEEEEENS4_6LayoutINS5_IJNSA_ILi2EEESB_SB_EEENS5_IJSB_NSA_ILi0EEESX_EEEEENS5_IJNS4_10UnderscoreES10_S10_EEEEENS4_13SM90_TMA_LOADENS4_14ComposedLayoutINS4_7SwizzleILi3ELi4ELi3EEENS4_18smem_ptr_flag_bitsILi16EEENSU_INS5_IJNSA_ILi8EEESG_EEENS5_IJSG_SB_EEEEEEEvNS4_8identityES13_S1D_vS1E_EENS_8epilogue10collective6detail29Sm90TmaWarpSpecializedAdapterINS1H_15DefaultEpilogueISJ_SK_SK_NS1G_6thread17LinearCombinationISJ_Li1EffLNS1L_9ScaleType4KindE0ELNS_15FloatRoundStyleE2ESJ_EENS1_15EpilogueDefaultEEEEEvvEEEEvNT_6ParamsE,"",@"SHT_CUDA_INFO"
	.sectionflags	@""
	.align	4


	//----- nvinfo : EIATTR_CUDA_API_VERSION
	.align		4
        /*0000*/ 	.byte	0x04, 0x37
        /*0002*/ 	.short	(.L_21 - .L_20)
.L_20:
        /*0004*/ 	.word	0x00000082


	//----- nvinfo : EIATTR_KPARAM_INFO
	.align		4
.L_21:
        /*0008*/ 	.byte	0x04, 0x17
        /*000a*/ 	.short	(.L_23 - .L_22)
.L_22:
        /*000c*/ 	.word	0x00000000
        /*0010*/ 	.short	0x0000
        /*0012*/ 	.short	0x0070
        /*0014*/ 	.byte	0x00, 0xf0, 0x01, 0x10


	//----- nvinfo : EIATTR_SPARSE_MMA_MASK
	.align		4
.L_23:
        /*0018*/ 	.byte	0x03, 0x50
        /*001a*/ 	.short	0x0000


	//----- nvinfo : EIATTR_MAXREG_COUNT
	.align		4
        /*001c*/ 	.byte	0x03, 0x1b
        /*001e*/ 	.short	0x00a8


	//----- nvinfo : EIATTR_NUM_BARRIERS
	.align		4
        /*0020*/ 	.byte	0x02, 0x4c
        /*0022*/ 	.byte	0x01
	.zero		1


	//----- nvinfo : EIATTR_EXTERNS
	.align		4
        /*0024*/ 	.byte	0x04, 0x0f
        /*0026*/ 	.short	(.L_25 - .L_24)


	//   ....[0]....
	.align		4
.L_24:
        /*0028*/ 	.word	index@(__assertfail)


	//----- nvinfo : EIATTR_MERCURY_ISA_VERSION
	.align		4
.L_25:
        /*002c*/ 	.byte	0x03, 0x5f
        /*002e*/ 	.short	0x0101


	//----- nvinfo : EIATTR_INT_WARP_WIDE_INSTR_OFFSETS
	.align		4
        /*0030*/ 	.byte	0x04, 0x31
        /*0032*/ 	.short	(.L_27 - .L_26)


	//   ....[0]....
.L_26:
        /*0034*/ 	.word	0x00000360


	//   ....[1]....
        /*0038*/ 	.word	0x00000370


	//   ....[2]....
        /*003c*/ 	.word	0x000004b0


	//----- nvinfo : EIATTR_COOP_GROUP_MASK_REGIDS
	.align		4
.L_27:
        /*0040*/ 	.byte	0x04, 0x29
        /*0042*/ 	.short	(.L_29 - .L_28)


	//   ....[0]....
.L_28:
        /*0044*/ 	.word	0xffffffff


	//   ....[1]....
        /*0048*/ 	.word	0xffffffff


	//   ....[2]....
        /*004c*/ 	.word	0xffffffff


	//   ....[3]....
        /*0050*/ 	.word	0xffffffff


	//   ....[4]....
        /*0054*/ 	.word	0xffffffff


	//----- nvinfo : EIATTR_COOP_GROUP_INSTR_OFFSETS
	.align		4
.L_29:
        /*0058*/ 	.byte	0x04, 0x28
        /*005a*/ 	.short	(.L_31 - .L_30)


	//   ....[0]....
.L_30:
        /*005c*/ 	.word	0x00000060


	//   ....[1]....
        /*0060*/ 	.word	0x00000070


	//   ....[2]....
        /*0064*/ 	.word	0x00000130


	//   ....[3]....
        /*0068*/ 	.word	0x000002a0


	//   ....[4]....
        /*006c*/ 	.word	0x000011e0


	//----- nvinfo : EIATTR_REG_RECONFIG
	.align		4
.L_31:
        /*0070*/ 	.byte	0x01, 0x54
	.zero		2


	//----- nvinfo : EIATTR_SYSCALL_OFFSETS
	.align		4
        /*0074*/ 	.byte	0x04, 0x46
        /*0076*/ 	.short	(.L_33 - .L_32)


	//   ....[0]....
.L_32:
        /*0078*/ 	.word	0x000013d0


	//----- nvinfo : EIATTR_MBARRIER_INSTR_OFFSETS
	.align		4
.L_33:
        /*007c*/ 	.byte	0x04, 0x39
        /*007e*/ 	.short	(.L_35 - .L_34)


	//   ....[0]....
.L_34:
        /*0080*/ 	.word	0x00000230
        /*0084*/ 	.word	0x000000ff
        /*0088*/ 	.word	0x00000000
        /*008c*/ 	.short	0x0100
        /*008e*/ 	.byte	0x08
	.zero		1


	//   ....[1]....
        /*0090*/ 	.word	0x00000240
        /*0094*/ 	.word	0x000000ff
        /*0098*/ 	.word	0x00000018
        /*009c*/ 	.short	0x0100
        /*009e*/ 	.byte	0x08
	.zero		1


	//   ....[2]....
        /*00a0*/ 	.word	0x00000250
        /*00a4*/ 	.word	0x000000ff
        /*00a8*/ 	.word	0x00000008
        /*00ac*/ 	.short	0x0100
        /*00ae*/ 	.byte	0x08
	.zero		1


	//   ....[3]....
        /*00b0*/ 	.word	0x00000260
        /*00b4*/ 	.word	0x000000ff
        /*00b8*/ 	.word	0x00000020
        /*00bc*/ 	.short	0x0100
        /*00be*/ 	.byte	0x08
	.zero		1


	//   ....[4]....
        /*00c0*/ 	.word	0x00000270
        /*00c4*/ 	.word	0x000000ff
        /*00c8*/ 	.word	0x00000010
        /*00cc*/ 	.short	0x0100
        /*00ce*/ 	.byte	0x08
	.zero		1


	//   ....[5]....
        /*00d0*/ 	.word	0x00000280
        /*00d4*/ 	.word	0x000000ff
        /*00d8*/ 	.word	0x00000028
        /*00dc*/ 	.short	0x0100
        /*00de*/ 	.byte	0x08
	.zero		1


	//   ....[6]....
        /*00e0*/ 	.word	0x00000530
        /*00e4*/ 	.word	0x000000ff
        /*00e8*/ 	.word	0x00000040
        /*00ec*/ 	.short	0x0100
        /*00ee*/ 	.byte	0x08
	.zero		1


	//   ....[7]....
        /*00f0*/ 	.word	0x000005b0
        /*00f4*/ 	.word	0x000000ff
        /*00f8*/ 	.word	0x00000048
        /*00fc*/ 	.short	0x0100
        /*00fe*/ 	.byte	0x08
	.zero		1


	//   ....[8]....
        /*0100*/ 	.word	0x00001450
        /*0104*/ 	.word	0x00000003
        /*0108*/ 	.word	0x00000000
        /*010c*/ 	.short	0x010a
        /*010e*/ 	.byte	0x3f
	.zero		1


	//   ....[9]....
        /*0110*/ 	.word	0x000014b0
        /*0114*/ 	.word	0x00000003
        /*0118*/ 	.word	0x00000000
        /*011c*/ 	.short	0x010a
        /*011e*/ 	.byte	0x3f
	.zero		1


	//   ....[10]....
        /*0120*/ 	.word	0x00001ce0
        /*0124*/ 	.word	0x000000ff
        /*0128*/ 	.word	0x00000000
        /*012c*/ 	.short	0x010a
        /*012e*/ 	.byte	0x04
	.zero		1


	//   ....[11]....
        /*0130*/ 	.word	0x00001d20
        /*0134*/ 	.word	0x000000ff
        /*0138*/ 	.word	0x00000000
        /*013c*/ 	.short	0x010a
        /*013e*/ 	.byte	0x04
	.zero		1


	//   ....[12]....
        /*0140*/ 	.word	0x00002440
        /*0144*/ 	.word	0x000000ff
        /*0148*/ 	.word	0x00000000
        /*014c*/ 	.short	0x0101
        /*014e*/ 	.byte	0x0a
	.zero		1


	//   ....[13]....
        /*0150*/ 	.word	0x00002620
        /*0154*/ 	.word	0x000000ff
        /*0158*/ 	.word	0x00000000
        /*015c*/ 	.short	0x0101
        /*015e*/ 	.byte	0x06
	.zero		1


	//   ....[14]....
        /*0160*/ 	.word	0x00008370
        /*0164*/ 	.word	0x0000000e
        /*0168*/ 	.word	0x00000018
        /*016c*/ 	.short	0x010a
        /*016e*/ 	.byte	0x3f
	.zero		1


	//   ....[15]....
        /*0170*/ 	.word	0x000087c0
        /*0174*/ 	.word	0x00000006
        /*0178*/ 	.word	0x00000048
        /*017c*/ 	.short	0x0101
        /*017e*/ 	.byte	0x3f
	.zero		1


	//   ....[16]....
        /*0180*/ 	.word	0x00008ee0
        /*0184*/ 	.word	0x00000007
        /*0188*/ 	.word	0x00000000
        /*018c*/ 	.short	0x010a
        /*018e*/ 	.byte	0x3f
	.zero		1


	//   ....[17]....
        /*0190*/ 	.word	0x00008f60
        /*0194*/ 	.word	0x00000009
        /*0198*/ 	.word	0x00000000
        /*019c*/ 	.short	0x010a
        /*019e*/ 	.byte	0x3f
	.zero		1


	//   ....[18]....
        /*01a0*/ 	.word	0x00008ff0
        /*01a4*/ 	.word	0x00000003
        /*01a8*/ 	.word	0x00000000
        /*01ac*/ 	.short	0x010a
        /*01ae*/ 	.byte	0x3f
	.zero		1


	//   ....[19]....
        /*01b0*/ 	.word	0x00009050
        /*01b4*/ 	.word	0x00000003
        /*01b8*/ 	.word	0x00000000
        /*01bc*/ 	.short	0x010a
        /*01be*/ 	.byte	0x3f
	.zero		1


	//   ....[20]....
        /*01c0*/ 	.word	0x000090b0
        /*01c4*/ 	.word	0x00000004
        /*01c8*/ 	.word	0x00000000
        /*01cc*/ 	.short	0x010a
        /*01ce*/ 	.byte	0x3f
	.zero		1


	//   ....[21]....
        /*01d0*/ 	.word	0x00009180
        /*01d4*/ 	.word	0x0000000e
        /*01d8*/ 	.word	0x00000018
        /*01dc*/ 	.short	0x010a
        /*01de*/ 	.byte	0x3f
	.zero		1


	//   ....[22]....
        /*01e0*/ 	.word	0x00009250
        /*01e4*/ 	.word	0x00000007
        /*01e8*/ 	.word	0x00000000
        /*01ec*/ 	.short	0x010a
        /*01ee*/ 	.byte	0x3f
	.zero		1


	//   ....[23]....
        /*01f0*/ 	.word	0x000092a0
        /*01f4*/ 	.word	0x00000009
        /*01f8*/ 	.word	0x00000000
        /*01fc*/ 	.short	0x010a
        /*01fe*/ 	.byte	0x3f
	.zero		1


	//----- nvinfo : EIATTR_NUM_MBARRIERS
	.align		4
.L_35:
        /*0200*/ 	.byte	0x03, 0x38
        /*0202*/ 	.short	0x0008


	//----- nvinfo : EIATTR_EXIT_INSTR_OFFSETS
	.align		4
        /*0204*/ 	.byte	0x04, 0x1c
        /*0206*/ 	.short	(.L_37 - .L_36)


	//   ....[0]....
.L_36:
        /*0208*/ 	.word	0x00000650


	//   ....[1]....
        /*020c*/ 	.word	0x00000f20


	//   ....[2]....
        /*0210*/ 	.word	0x00007a50


	//   ....[3]....
        /*0214*/ 	.word	0x00008080


	//   ....[4]....
        /*0218*/ 	.word	0x00009040


	//----- nvinfo : EIATTR_MAX_THREADS
	.align		4
.L_37:
        /*021c*/ 	.byte	0x04, 0x05
        /*021e*/ 	.short	(.L_39 - .L_38)
.L_38:
        /*0220*/ 	.word	0x00000180
        /*0224*/ 	.word	0x00000001
        /*0228*/ 	.word	0x00000001


	//----- nvinfo : EIATTR_CRS_STACK_SIZE
	.align		4
.L_39:
        /*022c*/ 	.byte	0x04, 0x1e
        /*022e*/ 	.short	(.L_41 - .L_40)
.L_40:
        /*0230*/ 	.word	0x00000000


	//----- nvinfo : EIATTR_CBANK_PARAM_SIZE
	.align		4
.L_41:
        /*0234*/ 	.byte	0x03, 0x19
        /*0236*/ 	.short	0x0470


	//----- nvinfo : EIATTR_PARAM_CBANK
	.align		4
        /*0238*/ 	.byte	0x04, 0x0a
        /*023a*/ 	.short	(.L_43 - .L_42)
	.align		4
.L_42:
        /*023c*/ 	.word	index@(.nv.constant0._ZN7cutlass13device_kernelINS_4gemm6kernel13GemmUniversalIN4cute5tupleIJiiiiEEENS1_10collective13CollectiveMmaINS1_34MainloopSm90TmaGmmaWarpSpecializedILi3ENS5_IJNS4_1CILi1EEESB_SB_EEENS1_35KernelTmaWarpSpecializedCooperativeEEENS5_IJNSA_ILi192EEENSA_ILi64EEENSA_ILi128EEEEEENS_10bfloat16_tENS5_IJlSB_lEEESJ_SK_NS4_8TiledMMAINS4_8MMA_AtomIJNS4_4SM904GMMA27MMA_64x64x16_F32BF16BF16_SSILNSO_5MajorE0ELSQ_0ELNSO_7ScaleInE1ELSR_1EEEEEENS4_6LayoutINS5_IJNSA_ILi2EEESB_SB_EEENS5_IJSB_NSA_ILi0EEESX_EEEEENS5_IJNS4_10UnderscoreES10_S10_EEEEENS4_13SM90_TMA_LOADENS4_14ComposedLayoutINS4_7SwizzleILi3ELi4ELi3EEENS4_18smem_ptr_flag_bitsILi16EEENSU_INS5_IJNSA_ILi8EEESG_EEENS5_IJSG_SB_EEEEEEEvNS4_8identityES13_S1D_vS1E_EENS_8epilogue10collective6detail29Sm90TmaWarpSpecializedAdapterINS1H_15DefaultEpilogueISJ_SK_SK_NS1G_6thread17LinearCombinationISJ_Li1EffLNS1L_9ScaleType4KindE0ELNS_15FloatRoundStyleE2ESJ_EENS1_15EpilogueDefaultEEEEEvvEEEEvNT_6ParamsE)
        /*0240*/ 	.short	0x0210
        /*0242*/ 	.short	0x0470


	//----- nvinfo : EIATTR_SW_WAR
	.align		4
.L_43:
        /*0244*/ 	.byte	0x04, 0x36
        /*0246*/ 	.short	(.L_45 - .L_44)
.L_44:
        /*0248*/ 	.word	0x00000008
.L_45:


//--------------------- .nv.callgraph             --------------------------
	.section	.nv.callgraph,"",@"SHT_CUDA_CALLGRAPH"
	.align	4
	.sectionentsize	8
	.align		4
        /*0000*/ 	.word	0x00000000
	.align		4
        /*0004*/ 	.word	0xffffffff
	.align		4
        /*0008*/ 	.word	index@(_ZN7cutlass13device_kernelINS_4gemm6kernel13GemmUniversalIN4cute5tupleIJiiiiEEENS1_10collective13CollectiveMmaINS1_34MainloopSm90TmaGmmaWarpSpecializedILi3ENS5_IJNS4_1CILi1EEESB_SB_EEENS1_35KernelTmaWarpSpecializedCooperativeEEENS5_IJNSA_ILi192EEENSA_ILi64EEENSA_ILi128EEEEEENS_10bfloat16_tENS5_IJlSB_lEEESJ_SK_NS4_8TiledMMAINS4_8MMA_AtomIJNS4_4SM904GMMA27MMA_64x64x16_F32BF16BF16_SSILNSO_5MajorE0ELSQ_0ELNSO_7ScaleInE1ELSR_1EEEEEENS4_6LayoutINS5_IJNSA_ILi2EEESB_SB_EEENS5_IJSB_NSA_ILi0EEESX_EEEEENS5_IJNS4_10UnderscoreES10_S10_EEEEENS4_13SM90_TMA_LOADENS4_14ComposedLayoutINS4_7SwizzleILi3ELi4ELi3EEENS4_18smem_ptr_flag_bitsILi16EEENSU_INS5_IJNSA_ILi8EEESG_EEENS5_IJSG_SB_EEEEEEEvNS4_8identityES13_S1D_vS1E_EENS_8epilogue10collective6detail29Sm90TmaWarpSpecializedAdapterINS1H_15DefaultEpilogueISJ_SK_SK_NS1G_6thread17LinearCombinationISJ_Li1EffLNS1L_9ScaleType4KindE0ELNS_15FloatRoundStyleE2ESJ_EENS1_15EpilogueDefaultEEEEEvvEEEEvNT_6ParamsE)
	.align		4
        /*000c*/ 	.word	index@(__assertfail)
	.align		4
        /*0010*/ 	.word	0x00000000
	.align		4
        /*0014*/ 	.word	0xfffffffe
	.align		4
        /*0018*/ 	.word	0x00000000
	.align		4
        /*001c*/ 	.word	0xfffffffd
	.align		4
        /*0020*/ 	.word	0x00000000
	.align		4
        /*0024*/ 	.word	0xfffffffc


//--------------------- .nv.constant4             --------------------------
	.section	.nv.constant4,"a",@progbits
	.align	8
	.align		8
.nv.constant4:
        /*0000*/ 	.dword	__assertfail
	.align		8
        /*0008*/ 	.dword	__unnamed_1
	.align		8
        /*0010*/ 	.dword	_ZN40_INTERNAL_73872ff2_4_k_cu_21800a7c_151964cuda3std3__45__cpo5beginE
	.align		8
        /*0018*/ 	.dword	_ZN40_INTERNAL_73872ff2_4_k_cu_21800a7c_151964cuda3std3__45__cpo3endE
	.align		8
        /*0020*/ 	.dword	_ZN40_INTERNAL_73872ff2_4_k_cu_21800a7c_151964cuda3std3__45__cpo6cbeginE
	.align		8
        /*0028*/ 	.dword	_ZN40_INTERNAL_73872ff2_4_k_cu_21800a7c_151964cuda3std3__45__cpo4cendE
	.align		8
        /*0030*/ 	.dword	_ZN40_INTERNAL_73872ff2_4_k_cu_21800a7c_151964cuda3std3__442_GLOBAL__N__73872ff2_4_k_cu_21800a7c_151966ignoreE
	.align		8
        /*0038*/ 	.dword	_ZN40_INTERNAL_73872ff2_4_k_cu_21800a7c_151964cuda3std3__419piecewise_constructE
	.align		8
        /*0040*/ 	.dword	_ZN40_INTERNAL_73872ff2_4_k_cu_21800a7c_151964cuda3std3__48in_placeE
	.align		8
        /*0048*/ 	.dword	_ZN40_INTERNAL_73872ff2_4_k_cu_21800a7c_151964cuda3std6ranges3__45__cpo4swapE
	.align		8
        /*0050*/ 	.dword	_ZN40_INTERNAL_73872ff2_4_k_cu_21800a7c_151964cuda3std6ranges3__45__cpo9iter_moveE
	.align		8
        /*0058*/ 	.dword	_ZN40_INTERNAL_73872ff2_4_k_cu_21800a7c_151964cute7productE
	.align		8
        /*0060*/ 	.dword	_ZN40_INTERNAL_73872ff2_4_k_cu_21800a7c_151964cute1_E
	.align		8
        /*0068*/ 	.dword	$str$22
	.align		8
        /*0070*/ 	.dword	$str$23


//--------------------- .text._ZN7cutlass13device_kernelINS_4gemm6kernel13GemmUniversalIN4cute5tupleIJiiiiEEENS1_10collective13CollectiveMmaINS1_34MainloopSm90TmaGmmaWarpSpecializedILi3ENS5_IJNS4_1CILi1EEESB_SB_EEENS1_35KernelTmaWarpSpecializedCooperativeEEENS5_IJNSA_ILi192EEENSA_ILi64EEENSA_ILi128EEEEEENS_10bfloat16_tENS5_IJlSB_lEEESJ_SK_NS4_8TiledMMAINS4_8MMA_AtomIJNS4_4SM904GMMA27MMA_64x64x16_F32BF16BF16_SSILNSO_5MajorE0ELSQ_0ELNSO_7ScaleInE1ELSR_1EEEEEENS4_6LayoutINS5_IJNSA_ILi2EEESB_SB_EEENS5_IJSB_NSA_ILi0EEESX_EEEEENS5_IJNS4_10UnderscoreES10_S10_EEEEENS4_13SM90_TMA_LOADENS4_14ComposedLayoutINS4_7SwizzleILi3ELi4ELi3EEENS4_18smem_ptr_flag_bitsILi16EEENSU_INS5_IJNSA_ILi8EEESG_EEENS5_IJSG_SB_EEEEEEEvNS4_8identityES13_S1D_vS1E_EENS_8epilogue10collective6detail29Sm90TmaWarpSpecializedAdapterINS1H_15DefaultEpilogueISJ_SK_SK_NS1G_6thread17LinearCombinationISJ_Li1EffLNS1L_9ScaleType4KindE0ELNS_15FloatRoundStyleE2ESJ_EENS1_15EpilogueDefaultEEEEEvvEEEEvNT_6ParamsE --------------------------
	.section	.text._ZN7cutlass13device_kernelINS_4gemm6kernel13GemmUniversalIN4cute5tupleIJiiiiEEENS1_10collective13CollectiveMmaINS1_34MainloopSm90TmaGmmaWarpSpecializedILi3ENS5_IJNS4_1CILi1EEESB_SB_EEENS1_35KernelTmaWarpSpecializedCooperativeEEENS5_IJNSA_ILi192EEENSA_ILi64EEENSA_ILi128EEEEEENS_10bfloat16_tENS5_IJlSB_lEEESJ_SK_NS4_8TiledMMAINS4_8MMA_AtomIJNS4_4SM904GMMA27MMA_64x64x16_F32BF16BF16_SSILNSO_5MajorE0ELSQ_0ELNSO_7ScaleInE1ELSR_1EEEEEENS4_6LayoutINS5_IJNSA_ILi2EEESB_SB_EEENS5_IJSB_NSA_ILi0EEESX_EEEEENS5_IJNS4_10UnderscoreES10_S10_EEEEENS4_13SM90_TMA_LOADENS4_14ComposedLayoutINS4_7SwizzleILi3ELi4ELi3EEENS4_18smem_ptr_flag_bitsILi16EEENSU_INS5_IJNSA_ILi8EEESG_EEENS5_IJSG_SB_EEEEEEEvNS4_8identityES13_S1D_vS1E_EENS_8epilogue10collective6detail29Sm90TmaWarpSpecializedAdapterINS1H_15DefaultEpilogueISJ_SK_SK_NS1G_6thread17LinearCombinationISJ_Li1EffLNS1L_9ScaleType4KindE0ELNS_15FloatRoundStyleE2ESJ_EENS1_15EpilogueDefaultEEEEEvvEEEEvNT_6ParamsE,"ax",@progbits
	.align	128
.text._ZN7cutlass13device_kernelINS_4gemm6kernel13GemmUniversalIN4cute5tupleIJiiiiEEENS1_10collective13CollectiveMmaINS1_34MainloopSm90TmaGmmaWarpSpecializedILi3ENS5_IJNS4_1CILi1EEESB_SB_EEENS1_35KernelTmaWarpSpecializedCooperativeEEENS5_IJNSA_ILi192EEENSA_ILi64EEENSA_ILi128EEEEEENS_10bfloat16_tENS5_IJlSB_lEEESJ_SK_NS4_8TiledMMAINS4_8MMA_AtomIJNS4_4SM904GMMA27MMA_64x64x16_F32BF16BF16_SSILNSO_5MajorE0ELSQ_0ELNSO_7ScaleInE1ELSR_1EEEEEENS4_6LayoutINS5_IJNSA_ILi2EEESB_SB_EEENS5_IJSB_NSA_ILi0EEESX_EEEEENS5_IJNS4_10UnderscoreES10_S10_EEEEENS4_13SM90_TMA_LOADENS4_14ComposedLayoutINS4_7SwizzleILi3ELi4ELi3EEENS4_18smem_ptr_flag_bitsILi16EEENSU_INS5_IJNSA_ILi8EEESG_EEENS5_IJSG_SB_EEEEEEEvNS4_8identityES13_S1D_vS1E_EENS_8epilogue10collective6detail29Sm90TmaWarpSpecializedAdapterINS1H_15DefaultEpilogueISJ_SK_SK_NS1G_6thread17LinearCombinationISJ_Li1EffLNS1L_9ScaleType4KindE0ELNS_15FloatRoundStyleE2ESJ_EENS1_15EpilogueDefaultEEEEEvvEEEEvNT_6ParamsE:
        .type           _ZN7cutlass13device_kernelINS_4gemm6kernel13GemmUniversalIN4cute5tupleIJiiiiEEENS1_10collective13CollectiveMmaINS1_34MainloopSm90TmaGmmaWarpSpecializedILi3ENS5_IJNS4_1CILi1EEESB_SB_EEENS1_35KernelTmaWarpSpecializedCooperativeEEENS5_IJNSA_ILi192EEENSA_ILi64EEENSA_ILi128EEEEEENS_10bfloat16_tENS5_IJlSB_lEEESJ_SK_NS4_8TiledMMAINS4_8MMA_AtomIJNS4_4SM904GMMA27MMA_64x64x16_F32BF16BF16_SSILNSO_5MajorE0ELSQ_0ELNSO_7ScaleInE1ELSR_1EEEEEENS4_6LayoutINS5_IJNSA_ILi2EEESB_SB_EEENS5_IJSB_NSA_ILi0EEESX_EEEEENS5_IJNS4_10UnderscoreES10_S10_EEEEENS4_13SM90_TMA_LOADENS4_14ComposedLayoutINS4_7SwizzleILi3ELi4ELi3EEENS4_18smem_ptr_flag_bitsILi16EEENSU_INS5_IJNSA_ILi8EEESG_EEENS5_IJSG_SB_EEEEEEEvNS4_8identityES13_S1D_vS1E_EENS_8epilogue10collective6detail29Sm90TmaWarpSpecializedAdapterINS1H_15DefaultEpilogueISJ_SK_SK_NS1G_6thread17LinearCombinationISJ_Li1EffLNS1L_9ScaleType4KindE0ELNS_15FloatRoundStyleE2ESJ_EENS1_15EpilogueDefaultEEEEEvvEEEEvNT_6ParamsE,@function
        .size           _ZN7cutlass13device_kernelINS_4gemm6kernel13GemmUniversalIN4cute5tupleIJiiiiEEENS1_10collective13CollectiveMmaINS1_34MainloopSm90TmaGmmaWarpSpecializedILi3ENS5_IJNS4_1CILi1EEESB_SB_EEENS1_35KernelTmaWarpSpecializedCooperativeEEENS5_IJNSA_ILi192EEENSA_ILi64EEENSA_ILi128EEEEEENS_10bfloat16_tENS5_IJlSB_lEEESJ_SK_NS4_8TiledMMAINS4_8MMA_AtomIJNS4_4SM904GMMA27MMA_64x64x16_F32BF16BF16_SSILNSO_5MajorE0ELSQ_0ELNSO_7ScaleInE1ELSR_1EEEEEENS4_6LayoutINS5_IJNSA_ILi2EEESB_SB_EEENS5_IJSB_NSA_ILi0EEESX_EEEEENS5_IJNS4_10UnderscoreES10_S10_EEEEENS4_13SM90_TMA_LOADENS4_14ComposedLayoutINS4_7SwizzleILi3ELi4ELi3EEENS4_18smem_ptr_flag_bitsILi16EEENSU_INS5_IJNSA_ILi8EEESG_EEENS5_IJSG_SB_EEEEEEEvNS4_8identityES13_S1D_vS1E_EENS_8epilogue10collective6detail29Sm90TmaWarpSpecializedAdapterINS1H_15DefaultEpilogueISJ_SK_SK_NS1G_6thread17LinearCombinationISJ_Li1EffLNS1L_9ScaleType4KindE0ELNS_15FloatRoundStyleE2ESJ_EENS1_15EpilogueDefaultEEEEEvvEEEEvNT_6ParamsE,(.L_x_190 - _ZN7cutlass13device_kernelINS_4gemm6kernel13GemmUniversalIN4cute5tupleIJiiiiEEENS1_10collective13CollectiveMmaINS1_34MainloopSm90TmaGmmaWarpSpecializedILi3ENS5_IJNS4_1CILi1EEESB_SB_EEENS1_35KernelTmaWarpSpecializedCooperativeEEENS5_IJNSA_ILi192EEENSA_ILi64EEENSA_ILi128EEEEEENS_10bfloat16_tENS5_IJlSB_lEEESJ_SK_NS4_8TiledMMAINS4_8MMA_AtomIJNS4_4SM904GMMA27MMA_64x64x16_F32BF16BF16_SSILNSO_5MajorE0ELSQ_0ELNSO_7ScaleInE1ELSR_1EEEEEENS4_6LayoutINS5_IJNSA_ILi2EEESB_SB_EEENS5_IJSB_NSA_ILi0EEESX_EEEEENS5_IJNS4_10UnderscoreES10_S10_EEEEENS4_13SM90_TMA_LOADENS4_14ComposedLayoutINS4_7SwizzleILi3ELi4ELi3EEENS4_18smem_ptr_flag_bitsILi16EEENSU_INS5_IJNSA_ILi8EEESG_EEENS5_IJSG_SB_EEEEEEEvNS4_8identityES13_S1D_vS1E_EENS_8epilogue10collective6detail29Sm90TmaWarpSpecializedAdapterINS1H_15DefaultEpilogueISJ_SK_SK_NS1G_6thread17LinearCombinationISJ_Li1EffLNS1L_9ScaleType4KindE0ELNS_15FloatRoundStyleE2ESJ_EENS1_15EpilogueDefaultEEEEEvvEEEEvNT_6ParamsE)
        .other          _ZN7cutlass13device_kernelINS_4gemm6kernel13GemmUniversalIN4cute5tupleIJiiiiEEENS1_10collective13CollectiveMmaINS1_34MainloopSm90TmaGmmaWarpSpecializedILi3ENS5_IJNS4_1CILi1EEESB_SB_EEENS1_35KernelTmaWarpSpecializedCooperativeEEENS5_IJNSA_ILi192EEENSA_ILi64EEENSA_ILi128EEEEEENS_10bfloat16_tENS5_IJlSB_lEEESJ_SK_NS4_8TiledMMAINS4_8MMA_AtomIJNS4_4SM904GMMA27MMA_64x64x16_F32BF16BF16_SSILNSO_5MajorE0ELSQ_0ELNSO_7ScaleInE1ELSR_1EEEEEENS4_6LayoutINS5_IJNSA_ILi2EEESB_SB_EEENS5_IJSB_NSA_ILi0EEESX_EEEEENS5_IJNS4_10UnderscoreES10_S10_EEEEENS4_13SM90_TMA_LOADENS4_14ComposedLayoutINS4_7SwizzleILi3ELi4ELi3EEENS4_18smem_ptr_flag_bitsILi16EEENSU_INS5_IJNSA_ILi8EEESG_EEENS5_IJSG_SB_EEEEEEEvNS4_8identityES13_S1D_vS1E_EENS_8epilogue10collective6detail29Sm90TmaWarpSpecializedAdapterINS1H_15DefaultEpilogueISJ_SK_SK_NS1G_6thread17LinearCombinationISJ_Li1EffLNS1L_9ScaleType4KindE0ELNS_15FloatRoundStyleE2ESJ_EENS1_15EpilogueDefaultEEEEEvvEEEEvNT_6ParamsE,@"STO_CUDA_ENTRY STV_DEFAULT"
_ZN7cutlass13device_kernelINS_4gemm6kernel13GemmUniversalIN4cute5tupleIJiiiiEEENS1_10collective13CollectiveMmaINS1_34MainloopSm90TmaGmmaWarpSpecializedILi3ENS5_IJNS4_1CILi1EEESB_SB_EEENS1_35KernelTmaWarpSpecializedCooperativeEEENS5_IJNSA_ILi192EEENSA_ILi64EEENSA_ILi128EEEEEENS_10bfloat16_tENS5_IJlSB_lEEESJ_SK_NS4_8TiledMMAINS4_8MMA_AtomIJNS4_4SM904GMMA27MMA_64x64x16_F32BF16BF16_SSILNSO_5MajorE0ELSQ_0ELNSO_7ScaleInE1ELSR_1EEEEEENS4_6LayoutINS5_IJNSA_ILi2EEESB_SB_EEENS5_IJSB_NSA_ILi0EEESX_EEEEENS5_IJNS4_10UnderscoreES10_S10_EEEEENS4_13SM90_TMA_LOADENS4_14ComposedLayoutINS4_7SwizzleILi3ELi4ELi3EEENS4_18smem_ptr_flag_bitsILi16EEENSU_INS5_IJNSA_ILi8EEESG_EEENS5_IJSG_SB_EEEEEEEvNS4_8identityES13_S1D_vS1E_EENS_8epilogue10collective6detail29Sm90TmaWarpSpecializedAdapterINS1H_15DefaultEpilogueISJ_SK_SK_NS1G_6thread17LinearCombinationISJ_Li1EffLNS1L_9ScaleType4KindE0ELNS_15FloatRoundStyleE2ESJ_EENS1_15EpilogueDefaultEEEEEvvEEEEvNT_6ParamsE:
[----:B------:R-:W0:Y:S01]  /*0000*/  LDC R1, c[0x0][0x28] ;  /* 0x00000a00ff017b82 */ /* 0x000e220000000800 */
[----:B------:R-:W1:Y:S01]  /*0010*/  S2R R3, SR_TID.X ;  /* 0x0000000000037919 */ /* 0x000e620000002100 */
[----:B------:R-:W-:Y:S01]  /*0020*/  ELECT P0, URZ, PT ;  /* 0x00000000003f782f */ /* 0x000fe20003800000 */
[----:B------:R-:W-:Y:S01]  /*0030*/  BSSY B0, `(.L_x_0) ;  /* 0x000000f000007945 */ /* 0x000fe20003800000 */
[--C-:B-1----:R-:W-:Y:S02]  /*0040*/  SHF.R.U32.HI R0, RZ, 0x5, R3.reuse ;  /* 0x00000005ff007819 */ /* 0x102fe40000011603 */
[----:B------:R-:W-:-:S03]  /*0050*/  SHF.R.U32.HI R14, RZ, 0x7, R3 ;  /* 0x00000007ff0e7819 */ /* 0x000fc60000011603 */
[----:B------:R-:W1:Y:S04]  /*0060*/  SHFL.IDX PT, R4, R0, RZ, 0x1f ;  /* 0x00001fff00047589 */ /* 0x000e6800000e0000 */
[----:B------:R2:W3:Y:S01]  /*0070*/  SHFL.IDX PT, R10, R14, RZ, 0x1f ;  /* 0x00001fff0e0a7589 */ /* 0x0004e200000e0000 */
[----:B-1----:R-:W-:-:S13]  /*0080*/  ISETP.NE.OR P0, PT, R4, RZ, !P0 ;  /* 0x000000ff0400720c */ /* 0x002fda0004705670 */
[----:B0-23--:R-:W-:Y:S05]  /*0090*/  @P0 BRA `(.L_x_1) ;  /* 0x0000000000200947 */ /* 0x00dfea0003800000 */
[----:B------:R-:W-:Y:S02]  /*00a0*/  ULDC.64 UR4, c[0x0][0x198] ;  /* 0x0000660000047ab9 */ /* 0x000fe40000000a00 */
[----:B------:R-:W-:Y:S02]  /*00b0*/  UIADD3 UR6, UP0, UR4, 0xf0, URZ ;  /* 0x000000f004067890 */ /* 0x000fe4000ff1e03f */
[----:B------:R-:W-:Y:S02]  /*00c0*/  UIADD3 UR4, UP1, UR4, 0x1f0, URZ ;  /* 0x000001f004047890 */ /* 0x000fe4000ff3e03f */
[----:B------:R-:W-:Y:S02]  /*00d0*/  UIADD3.X UR7, URZ, UR5, URZ, UP0, !UPT ;  /* 0x000000053f077290 */ /* 0x000fe400087fe43f */
[----:B------:R-:W-:-:S07]  /*00e0*/  UIADD3.X UR5, URZ, UR5, URZ, UP1, !UPT ;  /* 0x000000053f057290 */ /* 0x000fce0008ffe43f */
[----:B------:R0:W-:Y:S02]  /*00f0*/  UTMACCTL.PF [UR6] ;  /* 0x00000000060079b9 */ /* 0x0001e40008040000 */
[----:B------:R0:W-:Y:S02]  /*0100*/  UTMACCTL.PF [UR4] ;  /* 0x00000000040079b9 */ /* 0x0001e40008040000 */
[----:B0-----:R-:W-:Y:S01]  /*0110*/  NOP ;  /* 0x0000000000007918 */ /* 0x001fe20000000000 */
.L_x_1:
[----:B------:R-:W-:Y:S05]  /*0120*/  BSYNC B0 ;  /* 0x0000000000007941 */ /* 0x000fea0003800000 */
.L_x_0:
[----:B------:R-:W0:Y:S02]  /*0130*/  SHFL.IDX PT, R2, R0, RZ, 0x1f ;  /* 0x00001fff00027589 */ /* 0x000e2400000e0000 */
[----:B0-----:R-:W-:-:S13]  /*0140*/  ISETP.NE.AND P0, PT, R2, RZ, PT ;  /* 0x000000ff0200720c */ /* 0x001fda0003f05270 */
[----:B------:R-:W-:Y:S05]  /*0150*/  @P0 BRA `(.L_x_2) ;  /* 0x0000000000500947 */ /* 0x000fea0003800000 */
[----:B------:R-:W0:Y:S01]  /*0160*/  S2UR UR8, SR_CgaCtaId ;  /* 0x00000000000879c3 */ /* 0x000e220000008800 */
[----:B------:R-:W-:Y:S01]  /*0170*/  UMOV UR4, 0x400 ;  /* 0x0000040000047882 */ /* 0x000fe20000000000 */
[----:B------:R-:W-:Y:S01]  /*0180*/  UMOV UR5, 0x1 ;  /* 0x0000000100057882 */ /* 0x000fe20000000000 */
[----:B------:R-:W-:Y:S01]  /*0190*/  UMOV UR6, 0x100 ;  /* 0x0000010000067882 */ /* 0x000fe20000000000 */
[----:B------:R-:W-:Y:S01]  /*01a0*/  ELECT P0, URZ, PT ;  /* 0x00000000003f782f */ /* 0x000fe20003800000 */
[----:B------:R-:W-:-:S04]  /*01b0*/  UIADD3 UR6, -UR6, 0x100000, URZ ;  /* 0x0010000006067890 */ /* 0x000fc8000fffe13f */
[----:B------:R-:W-:Y:S02]  /*01c0*/  USHF.L.U32 UR7, UR6, 0xb, URZ ;  /* 0x0000000b06077899 */ /* 0x000fe4000800063f */
[----:B------:R-:W-:Y:S02]  /*01d0*/  USHF.L.U32 UR6, UR6, 0x1, URZ ;  /* 0x0000000106067899 */ /* 0x000fe4000800063f */
[----:B0-----:R-:W-:Y:S02]  /*01e0*/  ULEA UR8, UR8, UR4, 0x18 ;  /* 0x0000000408087291 */ /* 0x001fe4000f8ec03f */
[----:B------:R-:W-:-:S04]  /*01f0*/  UIADD3 UR4, -UR5, 0x100000, URZ ;  /* 0x0010000005047890 */ /* 0x000fc8000fffe13f */
[----:B------:R-:W-:Y:S02]  /*0200*/  USHF.L.U32 UR5, UR4, 0xb, URZ ;  /* 0x0000000b04057899 */ /* 0x000fe4000800063f */
[----:B------:R-:W-:Y:S01]  /*0210*/  USHF.L.U32 UR4, UR4, 0x1, URZ ;  /* 0x0000000104047899 */ /* 0x000fe2000800063f */
[----:B------:R-:W0:Y:S11]  /*0220*/  FENCE.VIEW.ASYNC.S ;  /* 0x00000000000073c6 */ /* 0x000e360000000000 */
[----:B0-----:R0:W1:Y:S01]  /*0230*/  SYNCS.EXCH.64 URZ, [UR8], UR4 ;  /* 0x00000004083f75b2 */ /* 0x0010620008000100 */
[----:B------:R0:W2:Y:S01]  /*0240*/  SYNCS.EXCH.64 URZ, [UR8+0x18], UR6 ;  /* 0x00001806083f75b2 */ /* 0x0000a20008000100 */
[----:B------:R0:W3:Y:S01]  /*0250*/  SYNCS.EXCH.64 URZ, [UR8+0x8], UR4 ;  /* 0x00000804083f75b2 */ /* 0x0000e20008000100 */
[----:B------:R0:W4:Y:S01]  /*0260*/  SYNCS.EXCH.64 URZ, [UR8+0x20], UR6 ;  /* 0x00002006083f75b2 */ /* 0x0001220008000100 */
[----:B------:R0:W0:Y:S01]  /*0270*/  SYNCS.EXCH.64 URZ, [UR8+0x10], UR4 ;  /* 0x00001004083f75b2 */ /* 0x0000220008000100 */
[----:B------:R0:W0:Y:S01]  /*0280*/  SYNCS.EXCH.64 URZ, [UR8+0x28], UR6 ;  /* 0x00002806083f75b2 */ /* 0x0000220008000100 */
[----:B------:R-:W-:Y:S01]  /*0290*/  NOP ;  /* 0x0000000000007918 */ /* 0x000fe20000000000 */
.L_x_2:
[----:B------:R-:W5:Y:S01]  /*02a0*/  SHFL.IDX PT, R0, R0, RZ, 0x1f ;  /* 0x00001fff00007589 */ /* 0x000f6200000e0000 */
[----:B------:R-:W1:Y:S01]  /*02b0*/  LDC R2, c[0x0][0x65c] ;  /* 0x00019700ff027b82 */ /* 0x000e620000000800 */
[----:B------:R-:W-:Y:S02]  /*02c0*/  ELECT P0, URZ, PT ;  /* 0x00000000003f782f */ /* 0x000fe40003800000 */
[----:B------:R-:W-:Y:S01]  /*02d0*/  LOP3.LUT R7, R7, 0xfffff7ff, RZ, 0xc0, !PT ;  /* 0xfffff7ff07077812 */ /* 0x000fe200078ec0ff */
[----:B------:R-:W2:Y:S01]  /*02e0*/  S2R R5, SR_CTAID.Y ;  /* 0x0000000000057919 */ /* 0x000ea20000002600 */
[----:B0-----:R-:W-:Y:S01]  /*02f0*/  UMOV UR4, 0x20 ;  /* 0x0000002000047882 */ /* 0x001fe20000000000 */
[----:B------:R-:W-:Y:S01]  /*0300*/  NOP ;  /* 0x0000000000007918 */ /* 0x000fe20000000000 */
[----:B------:R-:W-:Y:S01]  /*0310*/  ISETP.NE.AND P2, PT, R10, RZ, PT ;  /* 0x000000ff0a00720c */ /* 0x000fe20003f45270 */
[----:B------:R-:W0:Y:S01]  /*0320*/  S2R R6, SR_CTAID.X ;  /* 0x0000000000067919 */ /* 0x000e220000002500 */
[----:B------:R-:W-:Y:S01]  /*0330*/  NOP ;  /* 0x0000000000007918 */ /* 0x000fe20000000000 */
[----:B-----5:R-:W-:-:S02]  /*0340*/  ISETP.NE.OR P0, PT, R0, RZ, !P0 ;  /* 0x000000ff0000720c */ /* 0x020fc40004705670 */
[----:B-1----:R-:W-:-:S11]  /*0350*/  ISETP.NE.AND P3, PT, R2, 0x1, PT ;  /* 0x000000010200780c */ /* 0x002fd60003f65270 */
[----:B------:R-:W-:Y:S01]  /*0360*/  VOTEU.ALL UP0, P0 ;  /* 0x00000000003f7886 */ /* 0x000fe20000000000 */
[----:B------:R-:W-:Y:S01]  /*0370*/  VOTEU.ALL UP1, P0 ;  /* 0x00000000003f7886 */ /* 0x000fe20000020000 */
[----:B------:R-:W-:Y:S01]  /*0380*/  @P3 LOP3.LUT R7, R7, 0x800, RZ, 0xfc, !PT ;  /* 0x0000080007073812 */ /* 0x000fe200078efcff */
[----:B------:R-:W0:Y:S01]  /*0390*/  @P3 LDC R17, c[0x0][0x10] ;  /* 0x00000400ff113b82 */ /* 0x000e220000000800 */
[----:B------:R-:W-:Y:S01]  /*03a0*/  SHF.R.S32.HI R7, RZ, 0x1f, R4 ;  /* 0x0000001fff077819 */ /* 0x000fe20000011404 */
[----:B------:R-:W-:Y:S01]  /*03b0*/  @!UP0 UMOV UR6, 0x400 ;  /* 0x0000040000068882 */ /* 0x000fe20000000000 */
[----:B------:R-:W-:-:S04]  /*03c0*/  @!UP0 UIADD3 UR4, -UR4, 0x100000, URZ ;  /* 0x0010000004048890 */ /* 0x000fc8000fffe13f */
[----:B------:R-:W-:Y:S02]  /*03d0*/  @!UP0 USHF.L.U32 UR5, UR4, 0xb, URZ ;  /* 0x0000000b04058899 */ /* 0x000fe4000800063f */
[----:B------:R-:W-:Y:S01]  /*03e0*/  @!UP0 USHF.L.U32 UR4, UR4, 0x1, URZ ;  /* 0x0000000104048899 */ /* 0x000fe2000800063f */
[----:B--2---:R-:W-:Y:S01]  /*03f0*/  @P3 IMAD.MOV.U32 R8, RZ, RZ, R5 ;  /* 0x000000ffff083224 */ /* 0x004fe200078e0005 */
[----:B------:R-:W-:Y:S01]  /*0400*/  LEA.HI R7, R7, R4, RZ, 0x2 ;  /* 0x0000000407077211 */ /* 0x000fe200078f10ff */
[----:B------:R-:W-:Y:S01]  /*0410*/  @P3 IMAD.MOV.U32 R9, RZ, RZ, RZ ;  /* 0x000000ffff093224 */ /* 0x000fe200078e00ff */
[----:B------:R-:W1:Y:S02]  /*0420*/  @!UP0 S2UR UR7, SR_CgaCtaId ;  /* 0x00000000000789c3 */ /* 0x000e640000008800 */
[----:B------:R-:W-:-:S05]  /*0430*/  LOP3.LUT R7, R7, 0xfffffffc, RZ, 0xc0, !PT ;  /* 0xfffffffc07077812 */ /* 0x000fca00078ec0ff */
[----:B------:R-:W-:Y:S01]  /*0440*/  IMAD.IADD R0, R4, 0x1, -R7 ;  /* 0x0000000104007824 */ /* 0x000fe200078e0a07 */
[----:B------:R-:W-:Y:S01]  /*0450*/  LOP3.LUT R4, R3, 0x7f, RZ, 0xc0, !PT ;  /* 0x0000007f03047812 */ /* 0x000fe200078ec0ff */
[----:B------:R-:W2:Y:S01]  /*0460*/  @!P3 LDC R11, c[0x0][0xc] ;  /* 0x00000300ff0bbb82 */ /* 0x000ea20000000800 */
[----:B------:R-:W-:Y:S02]  /*0470*/  IMAD.MOV.U32 R7, RZ, RZ, RZ ;  /* 0x000000ffff077224 */ /* 0x000fe400078e00ff */
[----:B------:R-:W-:Y:S01]  /*0480*/  ISETP.NE.AND P1, PT, R0, 0x3, PT ;  /* 0x000000030000780c */ /* 0x000fe20003f25270 */
[----:B0-----:R-:W-:Y:S01]  /*0490*/  @P3 IMAD.WIDE.U32 R16, R6, R17, R8 ;  /* 0x0000001106103225 */ /* 0x001fe200078e0008 */
[----:B-1----:R-:W-:Y:S01]  /*04a0*/  @!UP0 ULEA UR8, UR7, UR6, 0x18 ;  /* 0x0000000607088291 */ /* 0x002fe2000f8ec03f */
[----:B------:R-:W-:Y:S02]  /*04b0*/  VOTEU.ALL UP0, P0 ;  /* 0x00000000003f7886 */ /* 0x000fe40000000000 */
[----:B------:R-:W-:Y:S01]  /*04c0*/  ULDC UR6, c[0x0][0xc] ;  /* 0x0000030000067ab9 */ /* 0x000fe20000000800 */
[----:B------:R-:W-:Y:S01]  /*04d0*/  ISETP.EQ.OR P0, PT, R0, RZ, !P1 ;  /* 0x000000ff0000720c */ /* 0x000fe20004f02670 */
[----:B------:R-:W-:-:S03]  /*04e0*/  ULDC UR7, c[0x0][0x10] ;  /* 0x0000040000077ab9 */ /* 0x000fc60000000800 */
[C---:B------:R-:W-:Y:S01]  /*04f0*/  ISETP.EQ.AND P0, PT, R10.reuse, RZ, P0 ;  /* 0x000000ff0a00720c */ /* 0x040fe20000702270 */
[----:B------:R-:W-:Y:S02]  /*0500*/  VIADD R10, R10, 0xffffffff ;  /* 0xffffffff0a0a7836 */ /* 0x000fe40000000000 */
[----:B--2---:R-:W-:Y:S01]  /*0510*/  @!P3 IMAD.WIDE.U32 R8, R11, R5, R6 ;  /* 0x000000050b08b225 */ /* 0x004fe200078e0006 */
[----:B------:R-:W0:Y:S02]  /*0520*/  FENCE.VIEW.ASYNC.S ;  /* 0x00000000000073c6 */ /* 0x000e240000000000 */
[----:B0-----:R-:W3:Y:S01]  /*0530*/  @!UP0 SYNCS.EXCH.64 URZ, [UR8+0x40], UR4 ;  /* 0x00004004083f85b2 */ /* 0x001ee20008000100 */
[----:B------:R-:W-:Y:S01]  /*0540*/  SEL R18, RZ, 0x1, !P0 ;  /* 0x00000001ff127807 */ /* 0x000fe20004000000 */
[----:B------:R-:W-:Y:S01]  /*0550*/  @P3 IMAD.MOV.U32 R11, RZ, RZ, RZ ;  /* 0x000000ffff0b3224 */ /* 0x000fe200078e00ff */
[----:B------:R-:W-:Y:S01]  /*0560*/  ISETP.GE.U32.AND P1, PT, R10, 0x2, PT ;  /* 0x000000020a00780c */ /* 0x000fe20003f26070 */
[----:B------:R-:W-:-:S02]  /*0570*/  @!P3 IMAD.MOV.U32 R16, RZ, RZ, R8 ;  /* 0x000000ffff10b224 */ /* 0x000fc400078e0008 */
[----:B------:R-:W-:Y:S01]  /*0580*/  @P3 IMAD.IADD R17, R17, 0x1, R11 ;  /* 0x0000000111113824 */ /* 0x000fe200078e020b */
[----:B------:R-:W-:Y:S01]  /*0590*/  SEL R18, R18, 0x2, P1 ;  /* 0x0000000212127807 */ /* 0x000fe20000800000 */
[----:B------:R-:W-:Y:S01]  /*05a0*/  @!P3 IMAD.MOV.U32 R17, RZ, RZ, R9 ;  /* 0x000000ffff11b224 */ /* 0x000fe200078e0009 */
[----:B------:R0:W3:Y:S01]  /*05b0*/  @!UP1 SYNCS.EXCH.64 URZ, [UR8+0x48], UR4 ;  /* 0x00004804083f95b2 */ /* 0x0000e20008000100 */
[----:B------:R-:W-:Y:S01]  /*05c0*/  NOP ;  /* 0x0000000000007918 */ /* 0x000fe20000000000 */
[----:B0-----:R-:W-:-:S03]  /*05d0*/  UIMAD.WIDE.U32 UR4, UR6, UR7, URZ ;  /* 0x00000007060472a5 */ /* 0x001fc6000f8e003f */
[----:B------:R-:W-:Y:S02]  /*05e0*/  ULDC UR6, c[0x0][0x14] ;  /* 0x0000050000067ab9 */ /* 0x000fe40000000800 */
[----:B------:R-:W-:Y:S02]  /*05f0*/  UIMAD.WIDE.U32 UR38, UR4, UR6, URZ ;  /* 0x00000006042672a5 */ /* 0x000fe4000f8e003f */
[----:B------:R-:W-:-:S04]  /*0600*/  UIMAD UR41, UR5, UR6, URZ ;  /* 0x00000006052972a4 */ /* 0x000fc8000f8e023f */
[----:B------:R-:W-:Y:S01]  /*0610*/  UIADD3 UR41, UR39, UR41, URZ ;  /* 0x0000002927297290 */ /* 0x000fe2000fffe03f */
[----:B---34-:R-:W-:Y:S06]  /*0620*/  BAR.SYNC.DEFER_BLOCKING 0x0 ;  /* 0x0000000000007b1d */ /* 0x018fec0000010000 */
[----:B------:R-:W-:Y:S05]  /*0630*/  @!P2 BRA `(.L_x_3) ;  /* 0x000000740008a947 */ /* 0x000fea0003800000 */
[----:B------:R-:W-:-:S13]  /*0640*/  ISETP.GT.U32.AND P0, PT, R10, 0x1, PT ;  /* 0x000000010a00780c */ /* 0x000fda0003f04070 */
[----:B------:R-:W-:Y:S05]  /*0650*/  @P0 EXIT ;  /* 0x000000000000094d */ /* 0x000fea0003800000 */
[----:B------:R-:W-:Y:S01]  /*0660*/  ULDC.64 UR4, c[0x0][0x650] ;  /* 0x0001940000047ab9 */ /* 0x000fe20000000a00 */
[----:B------:R-:W-:Y:S01]  /*0670*/  PRMT R0, RZ, 0x7610, R0 ;  /* 0x00007610ff007816 */ /* 0x000fe20000000000 */
[----:B------:R-:W-:Y:S01]  /*0680*/  IMAD.MOV.U32 R109, RZ, RZ, -0x1 ;  /* 0xffffffffff6d7424 */ /* 0x000fe200078e00ff */
[----:B------:R-:W-:Y:S01]  /*0690*/  ISETP.GE.U32.AND P0, PT, R16, UR4, PT ;  /* 0x0000000410007c0c */ /* 0x000fe2000bf06070 */
[----:B------:R-:W-:Y:S02]  /*06a0*/  IMAD.MOV.U32 R101, RZ, RZ, -0x1 ;  /* 0xffffffffff657424 */ /* 0x000fe400078e00ff */
[----:B------:R-:W-:Y:S01]  /*06b0*/  IMAD.MOV.U32 R19, RZ, RZ, -0x1 ;  /* 0xffffffffff137424 */ /* 0x000fe200078e00ff */
[----:B------:R-:W-:-:S13]  /*06c0*/  ISETP.GE.U32.AND.EX P0, PT, R17, UR5, PT, P0 ;  /* 0x0000000511007c0c */ /* 0x000fda000bf06100 */
[----:B------:R-:W-:Y:S05]  /*06d0*/  @P0 BRA `(.L_x_4) ;  /* 0x0000000400580947 */ /* 0x000fea0003800000 */
[----:B------:R-:W0:Y:S01]  /*06e0*/  LDC.64 R20, c[0x0][0x628] ;  /* 0x00018a00ff147b82 */ /* 0x000e220000000a00 */
[----:B------:R-:W-:Y:S02]  /*06f0*/  IMAD.MOV.U32 R8, RZ, RZ, R16 ;  /* 0x000000ffff087224 */ /* 0x000fe400078e0010 */
[----:B------:R-:W-:-:S05]  /*0700*/  IMAD.MOV.U32 R9, RZ, RZ, R17 ;  /* 0x000000ffff097224 */ /* 0x000fca00078e0011 */
[----:B------:R-:W1:Y:S08]  /*0710*/  LDC R0, c[0x0][0x630] ;  /* 0x00018c00ff007b82 */ /* 0x000e700000000800 */
[----:B------:R-:W2:Y:S01]  /*0720*/  LDC.64 R22, c[0x0][0x620] ;  /* 0x00018800ff167b82 */ /* 0x000ea20000000a00 */
[----:B0-----:R-:W-:-:S04]  /*0730*/  ISETP.NE.U32.AND P0, PT, R20, RZ, PT ;  /* 0x000000ff1400720c */ /* 0x001fc80003f05070 */
[----:B------:R-:W-:-:S13]  /*0740*/  ISETP.NE.AND.EX P0, PT, R21, RZ, PT, P0 ;  /* 0x000000ff1500720c */ /* 0x000fda0003f05300 */
[----:B-12---:R-:W-:Y:S05]  /*0750*/  @!P0 BRA `(.L_x_5) ;  /* 0x0000000000288947 */ /* 0x006fea0003800000 */
[----:B------:R-:W0:Y:S02]  /*0760*/  LDC R13, c[0x0][0x634] ;  /* 0x00018d00ff0d7b82 */ /* 0x000e240000000800 */
[----:B0-----:R-:W-:-:S05]  /*0770*/  IADD3 R13, P0, R16, R13, RZ ;  /* 0x0000000d100d7210 */ /* 0x001fca0007f1e0ff */
[----:B------:R-:W-:-:S04]  /*0780*/  IMAD.X R15, RZ, RZ, R17, P0 ;  /* 0x000000ffff0f7224 */ /* 0x000fc800000e0611 */
[----:B------:R-:W-:-:S04]  /*0790*/  IMAD.WIDE.U32 R8, R15, R20, RZ ;  /* 0x000000140f087225 */ /* 0x000fc800078e00ff */
[----:B------:R-:W-:-:S04]  /*07a0*/  IMAD.WIDE.U32 R10, P0, R13, R21, R8 ;  /* 0x000000150d0a7225 */ /* 0x000fc80007800008 */
[----:B------:R-:W-:-:S04]  /*07b0*/  IMAD.WIDE.U32 R8, R13, R20, RZ ;  /* 0x000000140d087225 */ /* 0x000fc800078e00ff */
[----:B------:R-:W-:Y:S01]  /*07c0*/  IMAD.X R13, RZ, RZ, RZ, P0 ;  /* 0x000000ffff0d7224 */ /* 0x000fe200000e06ff */
[----:B------:R-:W-:Y:S01]  /*07d0*/  IADD3 RZ, P0, R9, R10, RZ ;  /* 0x0000000a09ff7210 */ /* 0x000fe20007f1e0ff */
[----:B------:R-:W-:-:S04]  /*07e0*/  IMAD.MOV.U32 R12, RZ, RZ, R11 ;  /* 0x000000ffff0c7224 */ /* 0x000fc800078e000b */
[----:B------:R-:W-:-:S08]  /*07f0*/  IMAD.WIDE.U32.X R8, R15, R21, R12, P0 ;  /* 0x000000150f087225 */ /* 0x000fd000000e040c */
.L_x_5:
[-CC-:B------:R-:W-:Y:S01]  /*0800*/  SHF.R.U64 R25, R8, R0.reuse, R9.reuse ;  /* 0x0000000008197219 */ /* 0x180fe20000001209 */
[----:B------:R-:W0:Y:S01]  /*0810*/  LDC R12, c[0x0][0x618] ;  /* 0x00018600ff0c7b82 */ /* 0x000e220000000800 */
[----:B------:R-:W-:Y:S01]  /*0820*/  SHF.R.U32.HI R7, RZ, R0, R9 ;  /* 0x00000000ff077219 */ /* 0x000fe20000011609 */
[----:B------:R-:W-:Y:S01]  /*0830*/  ULDC UR4, c[0x0][0x150] ;  /* 0x0000540000047ab9 */ /* 0x000fe20000000800 */
[----:B------:R-:W-:Y:S02]  /*0840*/  IADD3 R11, P0, RZ, -R25, RZ ;  /* 0x80000019ff0b7210 */ /* 0x000fe40007f1e0ff */
[----:B------:R-:W-:-:S03]  /*0850*/  I2FP.F32.U32 R0, R6 ;  /* 0x0000000600007245 */ /* 0x000fc60000201000 */
[----:B------:R-:W1:Y:S01]  /*0860*/  LDC.64 R30, c[0x0][0x640] ;  /* 0x00019000ff1e7b82 */ /* 0x000e620000000a00 */
[----:B------:R-:W-:Y:S02]  /*0870*/  IMAD.X R13, RZ, RZ, ~R7, P0 ;  /* 0x000000ffff0d7224 */ /* 0x000fe400000e0e07 */
[----:B------:R-:W-:Y:S01]  /*0880*/  FMUL R0, R0, UR4 ;  /* 0x0000000400007c20 */ /* 0x000fe20008400000 */
[----:B------:R-:W-:Y:S01]  /*0890*/  IMAD.WIDE.U32 R8, R11, R22, R16 ;  /* 0x000000160b087225 */ /* 0x000fe200078e0010 */
[----:B------:R-:W-:-:S03]  /*08a0*/  ULDC UR4, c[0x0][0x154] ;  /* 0x0000550000047ab9 */ /* 0x000fc60000000800 */
[----:B------:R-:W-:Y:S01]  /*08b0*/  IMAD R10, R13, R22, RZ ;  /* 0x000000160d0a7224 */ /* 0x000fe200078e02ff */
[----:B------:R-:W2:Y:S01]  /*08c0*/  LDC R7, c[0x0][0x144] ;  /* 0x00005100ff077b82 */ /* 0x000ea20000000800 */
[----:B------:R-:W3:Y:S02]  /*08d0*/  F2I.U32.TRUNC.NTZ R0, R0 ;  /* 0x0000000000007305 */ /* 0x000ee4000020f000 */
[----:B------:R-:W-:-:S04]  /*08e0*/  IMAD R11, R11, R23, R10 ;  /* 0x000000170b0b7224 */ /* 0x000fc800078e020a */
[----:B------:R-:W-:Y:S01]  /*08f0*/  IMAD.IADD R9, R9, 0x1, R11 ;  /* 0x0000000109097824 */ /* 0x000fe200078e020b */
[----:B------:R-:W4:Y:S01]  /*0900*/  LDC R24, c[0x0][0x608] ;  /* 0x00018200ff187b82 */ /* 0x000f220000000800 */
[----:B------:R-:W-:-:S03]  /*0910*/  IMAD.MOV.U32 R11, RZ, RZ, -0x1 ;  /* 0xffffffffff0b7424 */ /* 0x000fc600078e00ff */
[-CC-:B0-----:R-:W-:Y:S02]  /*0920*/  SHF.R.U64 R22, R8, R12.reuse, R9.reuse ;  /* 0x0000000c08167219 */ /* 0x181fe40000001209 */
[----:B------:R-:W-:Y:S02]  /*0930*/  I2FP.F32.U32 R8, R5 ;  /* 0x0000000500087245 */ /* 0x000fe40000201000 */
[----:B------:R-:W0:Y:S01]  /*0940*/  LDC R28, c[0x0][0x658] ;  /* 0x00019600ff1c7b82 */ /* 0x000e220000000800 */
[----:B-1----:R-:W-:Y:S01]  /*0950*/  ISETP.NE.U32.AND P0, PT, R30, RZ, PT ;  /* 0x000000ff1e00720c */ /* 0x002fe20003f05070 */
[----:B---3--:R-:W-:Y:S02]  /*0960*/  IMAD.MOV R10, RZ, RZ, -R0 ;  /* 0x000000ffff0a7224 */ /* 0x008fe400078e0a00 */
[----:B------:R-:W-:Y:S01]  /*0970*/  FMUL R8, R8, UR4 ;  /* 0x0000000408087c20 */ /* 0x000fe20008400000 */
[----:B------:R-:W-:Y:S02]  /*0980*/  SHF.R.U32.HI R9, RZ, R12, R9 ;  /* 0x0000000cff097219 */ /* 0x000fe40000011609 */
[----:B------:R-:W-:Y:S01]  /*0990*/  ISETP.NE.AND.EX P0, PT, R31, RZ, PT, P0 ;  /* 0x000000ff1f00720c */ /* 0x000fe20003f05300 */
[----:B------:R1:W3:Y:S01]  /*09a0*/  F2I.U32.TRUNC.NTZ R15, R8 ;  /* 0x00000008000f7305 */ /* 0x0002e2000020f000 */
[----:B------:R-:W1:Y:S01]  /*09b0*/  LDC R20, c[0x0][0x148] ;  /* 0x00005200ff147b82 */ /* 0x000e620000000800 */
[----:B--2---:R-:W-:-:S07]  /*09c0*/  IMAD R0, R7, R10, R6 ;  /* 0x0000000a07007224 */ /* 0x004fce00078e0206 */
[----:B------:R-:W2:Y:S01]  /*09d0*/  LDC R26, c[0x0][0x600] ;  /* 0x00018000ff1a7b82 */ /* 0x000ea20000000800 */
[-CC-:B----4-:R-:W-:Y:S02]  /*09e0*/  SHF.R.U64 R32, R22, R24.reuse, R9.reuse ;  /* 0x0000001816207219 */ /* 0x190fe40000001209 */
[----:B------:R-:W-:Y:S01]  /*09f0*/  SHF.R.U32.HI R7, RZ, R24, R9 ;  /* 0x00000018ff077219 */ /* 0x000fe20000011609 */
[----:B------:R-:W-:-:S04]  /*0a00*/  IMAD.MOV.U32 R9, RZ, RZ, 0x1 ;  /* 0x00000001ff097424 */ /* 0x000fc800078e00ff */
[----:B------:R-:W4:Y:S01]  /*0a10*/  LDC R21, c[0x0][0x648] ;  /* 0x00019200ff157b82 */ /* 0x000f220000000800 */
[-C--:B0-----:R-:W-:Y:S02]  /*0a20*/  SHF.L.U32 R6, R11, R28.reuse, RZ ;  /* 0x0000001c0b067219 */ /* 0x081fe400000006ff */
[--C-:B------:R-:W-:Y:S02]  /*0a30*/  SHF.R.U64 R24, R32, R28, R7.reuse ;  /* 0x0000001c20187219 */ /* 0x100fe40000001207 */
[----:B------:R-:W-:Y:S02]  /*0a40*/  LOP3.LUT R13, RZ, R6, RZ, 0x33, !PT ;  /* 0x00000006ff0d7212 */ /* 0x000fe400078e33ff */
[-C--:B------:R-:W-:Y:S01]  /*0a50*/  SHF.R.U32.HI R7, RZ, R28.reuse, R7 ;  /* 0x0000001cff077219 */ /* 0x080fe20000011607 */
[----:B------:R-:W0:Y:S01]  /*0a60*/  LDC R23, c[0x0][0x638] ;  /* 0x00018e00ff177b82 */ /* 0x000e220000000800 */
[----:B------:R-:W-:Y:S01]  /*0a70*/  SHF.L.U32 R12, R9, R28, RZ ;  /* 0x0000001c090c7219 */ /* 0x000fe200000006ff */
[----:B------:R-:W-:-:S06]  /*0a80*/  IMAD.MOV.U32 R6, RZ, RZ, R24 ;  /* 0x000000ffff067224 */ /* 0x000fcc00078e0018 */
[----:B------:R-:W0:Y:S01]  /*0a90*/  LDC R109, c[0x0][0x610] ;  /* 0x00018400ff6d7b82 */ /* 0x000e220000000800 */
[----:B-1-3--:R-:W-:Y:S05]  /*0aa0*/  @!P0 BRA `(.L_x_6) ;  /* 0x0000000000288947 */ /* 0x00afea0003800000 */
[----:B------:R-:W1:Y:S02]  /*0ab0*/  LDC R11, c[0x0][0x64c] ;  /* 0x00019300ff0b7b82 */ /* 0x000e640000000800 */
[----:B-1----:R-:W-:-:S05]  /*0ac0*/  IADD3 R11, P0, R24, R11, RZ ;  /* 0x0000000b180b7210 */ /* 0x002fca0007f1e0ff */
        /* <DEDUP_REMOVED lines=8> */
.L_x_6:
[----:B----4-:R-:W-:Y:S01]  /*0b50*/  SHF.R.U64 R6, R6, R21, R7 ;  /* 0x0000001506067219 */ /* 0x010fe20000001207 */
[----:B--2---:R-:W-:Y:S01]  /*0b60*/  VIADD R7, R26, 0xffffffff ;  /* 0xffffffff1a077836 */ /* 0x004fe20000000000 */
[----:B------:R-:W-:Y:S01]  /*0b70*/  LOP3.LUT R13, R32, R13, RZ, 0xc0, !PT ;  /* 0x0000000d200d7212 */ /* 0x000fe200078ec0ff */
[----:B------:R-:W-:Y:S02]  /*0b80*/  IMAD.MOV R15, RZ, RZ, -R15 ;  /* 0x000000ffff0f7224 */ /* 0x000fe400078e0a0f */
[----:B------:R-:W-:Y:S02]  /*0b90*/  IMAD.MOV R8, RZ, RZ, -R6 ;  /* 0x000000ffff087224 */ /* 0x000fe400078e0a06 */
[----:B------:R-:W-:Y:S01]  /*0ba0*/  IMAD R13, R12, R6, R13 ;  /* 0x000000060c0d7224 */ /* 0x000fe200078e020d */
[----:B------:R-:W-:Y:S01]  /*0bb0*/  LOP3.LUT R6, R22, R7, RZ, 0xc0, !PT ;  /* 0x0000000716067212 */ /* 0x000fe200078ec0ff */
[----:B------:R-:W-:Y:S02]  /*0bc0*/  @P3 IMAD R0, R20, R15, R5 ;  /* 0x0000000f14003224 */ /* 0x000fe400078e0205 */
[----:B0-----:R-:W-:-:S02]  /*0bd0*/  IMAD R5, R8, R23, R24 ;  /* 0x0000001708057224 */ /* 0x001fc400078e0218 */
[----:B------:R-:W-:Y:S02]  /*0be0*/  IMAD R109, R13, R109, R0 ;  /* 0x0000006d0d6d7224 */ /* 0x000fe400078e0200 */
[----:B------:R-:W-:Y:S02]  /*0bf0*/  IMAD R6, R5, R26, R6 ;  /* 0x0000001a05067224 */ /* 0x000fe400078e0206 */
[----:B------:R-:W-:Y:S02]  /*0c00*/  IMAD.MOV.U32 R0, RZ, RZ, 0x1 ;  /* 0x00000001ff007424 */ /* 0x000fe400078e00ff */
[----:B------:R-:W-:Y:S01]  /*0c10*/  IMAD.MOV.U32 R19, RZ, RZ, R25 ;  /* 0x000000ffff137224 */ /* 0x000fe200078e0019 */
[----:B------:R-:W-:Y:S02]  /*0c20*/  SEL R101, R6, R109, !P3 ;  /* 0x0000006d06657207 */ /* 0x000fe40005800000 */
[----:B------:R-:W-:-:S07]  /*0c30*/  SEL R109, R109, R6, !P3 ;  /* 0x000000066d6d7207 */ /* 0x000fce0005800000 */
.L_x_4:
[----:B------:R-:W-:-:S08]  /*0c40*/  NOP ;  /* 0x0000000000007918 */ /* 0x000fd00000000000 */
[----:B------:R-:W0:Y:S02]  /*0c50*/  USETMAXREG.TRY_ALLOC.CTAPOOL UP0, 0xe8 ;  /* 0x000000e8000079c8 */ /* 0x000e240008000600 */
[----:B0-----:R-:W-:-:S13]  /*0c60*/  PLOP3.LUT P0, PT, PT, PT, UP0, 0x80, 0x0 ;  /* 0x000000000000781c */ /* 0x001fda0003f0f008 */
[----:B------:R-:W-:Y:S05]  /*0c70*/  @!P0 BRA `(.L_x_4) ;  /* 0xfffffffc00f08947 */ /* 0x000fea000383ffff */
[----:B------:R-:W-:Y:S01]  /*0c80*/  ULDC.64 UR4, c[0x0][0x598] ;  /* 0x0001660000047ab9 */ /* 0x000fe20000000a00 */
[----:B------:R-:W-:Y:S01]  /*0c90*/  ULDC.64 UR36, c[0x0][0x208] ;  /* 0x0000820000247ab9 */ /* 0x000fe20000000a00 */
[----:B------:R-:W-:-:S04]  /*0ca0*/  ISETP.NE.U32.AND P0, PT, RZ, UR4, PT ;  /* 0x00000004ff007c0c */ /* 0x000fc8000bf05070 */
[----:B------:R-:W-:-:S13]  /*0cb0*/  ISETP.NE.AND.EX P0, PT, RZ, UR5, PT, P0 ;  /* 0x00000005ff007c0c */ /* 0x000fda000bf05300 */
[----:B------:R-:W-:Y:S05]  /*0cc0*/  @!P0 BRA `(.L_x_7) ;  /* 0x00000000001c8947 */ /* 0x000fea0003800000 */
[----:B------:R-:W0:Y:S02]  /*0cd0*/  LDC.64 R6, c[0x0][0x598] ;  /* 0x00016600ff067b82 */ /* 0x000e240000000a00 */
[----:B0-----:R-:W2:Y:S02]  /*0ce0*/  LDG.E.64 R6, desc[UR36][R6.64] ;  /* 0x0000002406067981 */ /* 0x001ea4000c1e1b00 */
[----:B--2---:R-:W-:-:S04]  /*0cf0*/  ISETP.NE.U32.AND P0, PT, R6, RZ, PT ;  /* 0x000000ff0600720c */ /* 0x004fc80003f05070 */
[----:B------:R-:W-:-:S13]  /*0d00*/  ISETP.NE.AND.EX P0, PT, R7, RZ, PT, P0 ;  /* 0x000000ff0700720c */ /* 0x000fda0003f05300 */
[----:B------:R-:W-:Y:S05]  /*0d10*/  @!P0 BRA `(.L_x_7) ;  /* 0x0000000000088947 */ /* 0x000fea0003800000 */
[----:B------:R0:W5:Y:S01]  /*0d20*/  LD.E R88, desc[UR36][R6.64] ;  /* 0x0000002406587980 */ /* 0x000162000c101900 */
[----:B------:R-:W-:Y:S05]  /*0d30*/  BRA `(.L_x_8) ;  /* 0x0000000000247947 */ /* 0x000fea0003800000 */
.L_x_7:
[----:B------:R-:W-:Y:S02]  /*0d40*/  ULDC.64 UR4, c[0x0][0x588] ;  /* 0x0001620000047ab9 */ /* 0x000fe40000000a00 */
[----:B------:R-:W-:-:S04]  /*0d50*/  ISETP.NE.U32.AND P0, PT, RZ, UR4, PT ;  /* 0x00000004ff007c0c */ /* 0x000fc8000bf05070 */
[----:B------:R-:W-:-:S13]  /*0d60*/  ISETP.NE.AND.EX P0, PT, RZ, UR5, PT, P0 ;  /* 0x00000005ff007c0c */ /* 0x000fda000bf05300 */
[----:B------:R-:W-:Y:S05]  /*0d70*/  @!P0 BRA `(.L_x_9) ;  /* 0x00000000000c8947 */ /* 0x000fea0003800000 */
[----:B------:R-:W0:Y:S02]  /*0d80*/  LDC.64 R88, c[0x0][0x588] ;  /* 0x00016200ff587b82 */ /* 0x000e240000000a00 */
[----:B0-----:R1:W5:Y:S01]  /*0d90*/  LDG.E R88, desc[UR36][R88.64] ;  /* 0x0000002458587981 */ /* 0x001362000c1e1900 */
[----:B------:R-:W-:Y:S05]  /*0da0*/  BRA `(.L_x_8) ;  /* 0x0000000000087947 */ /* 0x000fea0003800000 */
.L_x_9:
[----:B------:R-:W-:Y:S02]  /*0db0*/  ULDC UR4, c[0x0][0x580] ;  /* 0x0001600000047ab9 */ /* 0x000fe40000000800 */
[----:B------:R-:W-:-:S07]  /*0dc0*/  IMAD.U32 R88, RZ, RZ, UR4 ;  /* 0x00000004ff587e24 */ /* 0x000fce000f8e00ff */
.L_x_8:
[----:B------:R-:W-:Y:S02]  /*0dd0*/  ULDC.64 UR4, c[0x0][0x5a0] ;  /* 0x0001680000047ab9 */ /* 0x000fe40000000a00 */
[----:B------:R-:W-:-:S04]  /*0de0*/  ISETP.NE.U32.AND P0, PT, RZ, UR4, PT ;  /* 0x00000004ff007c0c */ /* 0x000fc8000bf05070 */
[----:B------:R-:W-:-:S13]  /*0df0*/  ISETP.NE.AND.EX P0, PT, RZ, UR5, PT, P0 ;  /* 0x00000005ff007c0c */ /* 0x000fda000bf05300 */
[----:B------:R-:W-:Y:S05]  /*0e00*/  @!P0 BRA `(.L_x_10) ;  /* 0x00000000001c8947 */ /* 0x000fea0003800000 */
[----:B0-----:R-:W0:Y:S02]  /*0e10*/  LDC.64 R6, c[0x0][0x5a0] ;  /* 0x00016800ff067b82 */ /* 0x001e240000000a00 */
[----:B0-----:R-:W2:Y:S02]  /*0e20*/  LDG.E.64 R6, desc[UR36][R6.64] ;  /* 0x0000002406067981 */ /* 0x001ea4000c1e1b00 */
[----:B--2---:R-:W-:-:S04]  /*0e30*/  ISETP.NE.U32.AND P0, PT, R6, RZ, PT ;  /* 0x000000ff0600720c */ /* 0x004fc80003f05070 */
[----:B------:R-:W-:-:S13]  /*0e40*/  ISETP.NE.AND.EX P0, PT, R7, RZ, PT, P0 ;  /* 0x000000ff0700720c */ /* 0x000fda0003f05300 */
[----:B------:R-:W-:Y:S05]  /*0e50*/  @!P0 BRA `(.L_x_10) ;  /* 0x0000000000088947 */ /* 0x000fea0003800000 */
[----:B-1----:R0:W5:Y:S01]  /*0e60*/  LD.E R89, desc[UR36][R6.64] ;  /* 0x0000002406597980 */ /* 0x002162000c101900 */
[----:B------:R-:W-:Y:S05]  /*0e70*/  BRA `(.L_x_11) ;  /* 0x0000000000247947 */ /* 0x000fea0003800000 */
.L_x_10:
[----:B------:R-:W-:Y:S02]  /*0e80*/  ULDC.64 UR4, c[0x0][0x590] ;  /* 0x0001640000047ab9 */ /* 0x000fe40000000a00 */
[----:B------:R-:W-:-:S04]  /*0e90*/  ISETP.NE.U32.AND P0, PT, RZ, UR4, PT ;  /* 0x00000004ff007c0c */ /* 0x000fc8000bf05070 */
[----:B------:R-:W-:-:S13]  /*0ea0*/  ISETP.NE.AND.EX P0, PT, RZ, UR5, PT, P0 ;  /* 0x00000005ff007c0c */ /* 0x000fda000bf05300 */
[----:B------:R-:W-:Y:S05]  /*0eb0*/  @!P0 BRA `(.L_x_12) ;  /* 0x00000000000c8947 */ /* 0x000fea0003800000 */
[----:B0-----:R-:W1:Y:S02]  /*0ec0*/  LDC.64 R6, c[0x0][0x590] ;  /* 0x00016400ff067b82 */ /* 0x001e640000000a00 */
[----:B-1----:R1:W5:Y:S01]  /*0ed0*/  LDG.E R89, desc[UR36][R6.64] ;  /* 0x0000002406597981 */ /* 0x002362000c1e1900 */
[----:B------:R-:W-:Y:S05]  /*0ee0*/  BRA `(.L_x_11) ;  /* 0x0000000000087947 */ /* 0x000fea0003800000 */
.L_x_12:
[----:B------:R-:W-:Y:S02]  /*0ef0*/  ULDC UR4, c[0x0][0x584] ;  /* 0x0001610000047ab9 */ /* 0x000fe40000000800 */
[----:B-1----:R-:W-:-:S07]  /*0f00*/  IMAD.U32 R89, RZ, RZ, UR4 ;  /* 0x00000004ff597e24 */ /* 0x002fce000f8e00ff */
.L_x_11:
[----:B------:R-:W-:-:S13]  /*0f10*/  LOP3.LUT P0, RZ, R0, 0xff, RZ, 0xc0, !PT ;  /* 0x000000ff00ff7812 */ /* 0x000fda000780c0ff */
[----:B------:R-:W-:Y:S05]  /*0f20*/  @!P0 EXIT ;  /* 0x000000000000894d */ /* 0x000fea0003800000 */
[----:B------:R-:W2:Y:S01]  /*0f30*/  LDC R91, c[0x0][0x658] ;  /* 0x00019600ff5b7b82 */ /* 0x000ea20000000800 */
[----:B------:R-:W-:Y:S01]  /*0f40*/  ULDC.64 UR6, c[0x0][0x288] ;  /* 0x0000a20000067ab9 */ /* 0x000fe20000000a00 */
[----:B------:R-:W-:Y:S01]  /*0f50*/  LOP3.LUT R14, R14, 0x1, RZ, 0xc0, !PT ;  /* 0x000000010e0e7812 */ /* 0x000fe200078ec0ff */
[----:B------:R-:W-:Y:S01]  /*0f60*/  UIADD3 UR4, UR7, 0x7f, URZ ;  /* 0x0000007f07047890 */ /* 0x000fe2000fffe03f */
[----:B------:R-:W-:Y:S01]  /*0f70*/  SHF.R.U32.HI R0, RZ, 0x2, R3 ;  /* 0x00000002ff007819 */ /* 0x000fe20000011603 */
[----:B------:R-:W-:Y:S01]  /*0f80*/  IMAD.U32 R5, RZ, RZ, UR6 ;  /* 0x00000006ff057e24 */ /* 0x000fe2000f8e00ff */
[----:B------:R-:W-:Y:S01]  /*0f90*/  SHF.R.U32.HI R4, RZ, 0x1, R4 ;  /* 0x00000001ff047819 */ /* 0x000fe20000011604 */
[----:B------:R-:W-:Y:S01]  /*0fa0*/  USHF.R.S32.HI UR5, URZ, 0x1f, UR4 ;  /* 0x0000001f3f057899 */ /* 0x000fe20008011404 */
[----:B------:R-:W3:Y:S01]  /*0fb0*/  LDC.64 R94, c[0x0][0x5c8] ;  /* 0x00017200ff5e7b82 */ /* 0x000ee20000000a00 */
[----:B------:R-:W-:Y:S01]  /*0fc0*/  LOP3.LUT R90, R3, 0x3, RZ, 0xc0, !PT ;  /* 0x00000003035a7812 */ /* 0x000fe200078ec0ff */
[----:B01----:R-:W-:Y:S01]  /*0fd0*/  IMAD.SHL.U32 R7, R14, 0x40, RZ ;  /* 0x000000400e077824 */ /* 0x003fe200078e00ff */
[----:B------:R-:W-:Y:S01]  /*0fe0*/  LOP3.LUT R0, R0, 0x7, RZ, 0xc0, !PT ;  /* 0x0000000700007812 */ /* 0x000fe200078ec0ff */
[----:B------:R-:W-:Y:S01]  /*0ff0*/  ULEA.HI UR5, UR5, UR4, URZ, 0x7 ;  /* 0x0000000405057291 */ /* 0x000fe2000f8f383f */
[----:B------:R-:W-:Y:S01]  /*1000*/  LOP3.LUT R23, R4, 0x30, RZ, 0xc0, !PT ;  /* 0x0000003004177812 */ /* 0x000fe200078ec0ff */
[----:B------:R-:W-:Y:S01]  /*1010*/  IMAD R90, R90, -0x2, R5 ;  /* 0xfffffffe5a5a7824 */ /* 0x000fe200078e0205 */
[--C-:B------:R-:W-:Y:S01]  /*1020*/  LOP3.LUT R22, R7, 0x40, R0.reuse, 0xe2, !PT ;  /* 0x0000004007167812 */ /* 0x100fe200078ee200 */
[----:B------:R-:W0:Y:S01]  /*1030*/  LDC R98, c[0x0][0x600] ;  /* 0x00018000ff627b82 */ /* 0x000e220000000800 */
[----:B------:R-:W-:Y:S01]  /*1040*/  IADD3 R5, RZ, -R23, -R0 ;  /* 0x80000017ff057210 */ /* 0x000fe20007ffe800 */
[----:B------:R-:W-:Y:S01]  /*1050*/  IMAD.MOV.U32 R0, RZ, RZ, -0x1 ;  /* 0xffffffffff007424 */ /* 0x000fe200078e00ff */
[----:B------:R-:W-:Y:S01]  /*1060*/  USHF.R.S32.HI UR43, URZ, 0x7, UR5 ;  /* 0x000000073f2b7899 */ /* 0x000fe20008011405 */
[----:B------:R-:W-:Y:S01]  /*1070*/  IMAD.MOV.U32 R4, RZ, RZ, 0x1 ;  /* 0x00000001ff047424 */ /* 0x000fe200078e00ff */
[C---:B------:R-:W-:Y:S01]  /*1080*/  LOP3.LUT R97, R3.reuse, 0x80, RZ, 0xc0, !PT ;  /* 0x0000008003617812 */ /* 0x040fe200078ec0ff */
[----:B------:R-:W-:Y:S01]  /*1090*/  IMAD R5, R14, -0x40, R5 ;  /* 0xffffffc00e057824 */ /* 0x000fe200078e0205 */
[----:B------:R-:W-:Y:S01]  /*10a0*/  UISETP.LT.AND UP0, UPT, UR43, 0x1, UPT ;  /* 0x000000012b00788c */ /* 0x000fe2000bf01270 */
[----:B--2---:R-:W-:Y:S01]  /*10b0*/  SHF.L.U32 R0, R0, R91, RZ ;  /* 0x0000005b00007219 */ /* 0x004fe200000006ff */
[----:B------:R-:W-:Y:S01]  /*10c0*/  ULDC UR4, c[0x0][0x284] ;  /* 0x0000a10000047ab9 */ /* 0x000fe20000000800 */
[----:B------:R-:W-:Y:S01]  /*10d0*/  LOP3.LUT R22, R22, R23, RZ, 0xfc, !PT ;  /* 0x0000001716167212 */ /* 0x000fe200078efcff */
[----:B------:R-:W-:Y:S01]  /*10e0*/  USEL UR44, UR43, 0x1, UP0 ;  /* 0x000000012b2c7887 */ /* 0x000fe20008000000 */
[----:B------:R-:W-:Y:S01]  /*10f0*/  SHF.L.U32 R91, R4, R91, RZ ;  /* 0x0000005b045b7219 */ /* 0x000fe200000006ff */
[----:B------:R-:W-:Y:S01]  /*1100*/  IMAD.SHL.U32 R96, R3, 0x2, RZ ;  /* 0x0000000203607824 */ /* 0x000fe200078e00ff */
[----:B------:R-:W-:Y:S01]  /*1110*/  LOP3.LUT R116, R18, 0x1, RZ, 0xfc, !PT ;  /* 0x0000000112747812 */ /* 0x000fe200078efcff */
[----:B------:R-:W-:Y:S01]  /*1120*/  VIADD R100, R5, UR4 ;  /* 0x0000000405647c36 */ /* 0x000fe20008000000 */
[C-C-:B---3--:R-:W-:Y:S01]  /*1130*/  SHF.L.U64.HI R92, R94.reuse, 0x7, R95.reuse ;  /* 0x000000075e5c7819 */ /* 0x148fe2000001025f */
[----:B------:R-:W-:Y:S01]  /*1140*/  IMAD.MOV.U32 R23, RZ, RZ, RZ ;  /* 0x000000ffff177224 */ /* 0x000fe200078e00ff */
[C---:B------:R-:W-:Y:S01]  /*1150*/  SHF.L.U64.HI R93, R94.reuse, 0x3, R95 ;  /* 0x000000035e5d7819 */ /* 0x040fe2000001025f */
[C---:B------:R-:W-:Y:S01]  /*1160*/  IMAD.SHL.U32 R95, R94.reuse, 0x80, RZ ;  /* 0x000000805e5f7824 */ /* 0x040fe200078e00ff */
[----:B------:R-:W-:Y:S01]  /*1170*/  SHF.R.U32.HI R97, RZ, 0x7, R97 ;  /* 0x00000007ff617819 */ /* 0x000fe20000011661 */
[----:B------:R-:W-:Y:S01]  /*1180*/  IMAD.SHL.U32 R94, R94, 0x8, RZ ;  /* 0x000000085e5e7824 */ /* 0x000fe200078e00ff */
[----:B------:R-:W-:Y:S01]  /*1190*/  LOP3.LUT R99, RZ, R0, RZ, 0x33, !PT ;  /* 0x00000000ff637212 */ /* 0x000fe200078e33ff */
[----:B------:R-:W-:Y:S01]  /*11a0*/  UIADD3 UR44, UR43, -UR44, URZ ;  /* 0x8000002c2b2c7290 */ /* 0x000fe2000fffe03f */
[----:B0-----:R-:W-:Y:S01]  /*11b0*/  VIADD R98, R98, 0xffffffff ;  /* 0xffffffff62627836 */ /* 0x001fe20000000000 */
[----:B------:R-:W-:Y:S01]  /*11c0*/  UMOV UR40, URZ ;  /* 0x0000003f00287c82 */ /* 0x000fe20008000000 */
[----:B------:R-:W-:-:S09]  /*11d0*/  UMOV UR42, URZ ;  /* 0x0000003f002a7c82 */ /* 0x000fd20008000000 */
.L_x_156:
[----:B0-----:R-:W0:Y:S01]  /*11e0*/  SHFL.IDX PT, R0, R97, RZ, 0x1f ;  /* 0x00001fff61007589 */ /* 0x001e2200000e0000 */
[----:B-1----:R-:W1:Y:S01]  /*11f0*/  S2UR UR7, SR_CgaCtaId ;  /* 0x00000000000779c3 */ /* 0x002e620000008800 */
[----:B------:R-:W-:Y:S01]  /*1200*/  UMOV UR6, 0x400 ;  /* 0x0000040000067882 */ /* 0x000fe20000000000 */
[----:B0-----:R-:W-:Y:S01]  /*1210*/  R2UR UR4, R0 ;  /* 0x00000000000472ca */ /* 0x001fe200000e0000 */
[----:B-1----:R-:W-:-:S12]  /*1220*/  ULEA UR46, UR7, UR6, 0x18 ;  /* 0x00000006072e7291 */ /* 0x002fd8000f8ec03f */
[----:B------:R-:W-:-:S04]  /*1230*/  ULEA.HI UR5, UR4, UR4, URZ, 0x1 ;  /* 0x0000000404057291 */ /* 0x000fc8000f8f083f */
[----:B------:R-:W-:-:S04]  /*1240*/  ULOP3.LUT UR5, UR5, 0x7fffe, URZ, 0xc0, !UPT ;  /* 0x0007fffe05057892 */ /* 0x000fc8000f8ec03f */
[----:B------:R-:W-:-:S03]  /*1250*/  UIADD3 UR5, UR4, -UR5, URZ ;  /* 0x8000000504057290 */ /* 0x000fc6000fffe03f */
[----:B------:R-:W-:Y:S01]  /*1260*/  ULDC UR4, c[0x0][0x28c] ;  /* 0x0000a30000047ab9 */ /* 0x000fe20000000800 */
[----:B------:R-:W-:Y:S01]  /*1270*/  ULEA UR5, UR5, UR46, 0xd ;  /* 0x0000002e05057291 */ /* 0x000fe2000f8e683f */
[----:B------:R-:W-:-:S03]  /*1280*/  ISETP.LT.AND P0, PT, RZ, UR4, PT ;  /* 0x00000004ff007c0c */ /* 0x000fc6000bf01270 */
[----:B------:R-:W-:-:S04]  /*1290*/  UIADD3 UR5, UR5, 0x100, URZ ;  /* 0x0000010005057890 */ /* 0x000fc8000fffe03f */
[----:B------:R-:W-:-:S04]  /*12a0*/  USHF.R.U32.HI UR5, URZ, 0x4, UR5 ;  /* 0x000000043f057899 */ /* 0x000fc80008011605 */
[----:B------:R-:W-:-:S04]  /*12b0*/  ULOP3.LUT UR5, UR5, 0x3fff, URZ, 0xc0, !UPT ;  /* 0x00003fff05057892 */ /* 0x000fc8000f8ec03f */
[----:B------:R-:W-:Y:S01]  /*12c0*/  ULOP3.LUT UR45, UR5, 0x10000, URZ, 0xfc, !UPT ;  /* 0x00010000052d7892 */ /* 0x000fe2000f8efc3f */
[----:B--2345:R-:W-:Y:S11]  /*12d0*/  @P0 BRA `(.L_x_13) ;  /* 0x0000000000400947 */ /* 0x03cff60003800000 */
[----:B------:R-:W-:Y:S01]  /*12e0*/  MOV R0, 0x0 ;  /* 0x0000000000007802 */ /* 0x000fe20000000f00 */
[----:B------:R-:W-:Y:S01]  /*12f0*/  ULDC.64 UR4, c[0x4][0x68] ;  /* 0x01001a0000047ab9 */ /* 0x000fe20000000a00 */
[----:B------:R-:W-:Y:S01]  /*1300*/  ULDC.64 UR6, c[0x4][0x8] ;  /* 0x0100020000067ab9 */ /* 0x000fe20000000a00 */
[----:B------:R-:W-:Y:S01]  /*1310*/  IMAD.U32 R4, RZ, RZ, UR4 ;  /* 0x00000004ff047e24 */ /* 0x000fe2000f8e00ff */
[----:B------:R0:W1:Y:S01]  /*1320*/  LDC.64 R14, c[0x4][R0] ;  /* 0x01000000000e7b82 */ /* 0x0000620000000a00 */
[----:B------:R-:W-:Y:S01]  /*1330*/  IMAD.U32 R5, RZ, RZ, UR5 ;  /* 0x00000005ff057e24 */ /* 0x000fe2000f8e00ff */
[----:B------:R-:W-:Y:S01]  /*1340*/  ULDC.64 UR4, c[0x4][0x70] ;  /* 0x01001c0000047ab9 */ /* 0x000fe20000000a00 */
[----:B------:R-:W-:Y:S02]  /*1350*/  IMAD.U32 R10, RZ, RZ, UR6 ;  /* 0x00000006ff0a7e24 */ /* 0x000fe4000f8e00ff */
[----:B------:R-:W-:Y:S02]  /*1360*/  IMAD.U32 R6, RZ, RZ, UR4 ;  /* 0x00000004ff067e24 */ /* 0x000fe4000f8e00ff */
[----:B------:R-:W-:-:S02]  /*1370*/  IMAD.U32 R7, RZ, RZ, UR5 ;  /* 0x00000005ff077e24 */ /* 0x000fc4000f8e00ff */
[----:B------:R-:W-:Y:S02]  /*1380*/  IMAD.U32 R11, RZ, RZ, UR7 ;  /* 0x00000007ff0b7e24 */ /* 0x000fe4000f8e00ff */
[----:B------:R-:W-:Y:S02]  /*1390*/  IMAD.MOV.U32 R8, RZ, RZ, 0x1e1 ;  /* 0x000001e1ff087424 */ /* 0x000fe400078e00ff */
[----:B------:R-:W-:Y:S02]  /*13a0*/  IMAD.MOV.U32 R12, RZ, RZ, 0x1 ;  /* 0x00000001ff0c7424 */ /* 0x000fe400078e00ff */
[----:B0-----:R-:W-:-:S07]  /*13b0*/  IMAD.MOV.U32 R13, RZ, RZ, RZ ;  /* 0x000000ffff0d7224 */ /* 0x001fce00078e00ff */
[----:B------:R-:W-:-:S07]  /*13c0*/  LEPC R20, `(.L_x_13) ;  /* 0x000000001014794e */ /* 0x000fce0000000000 */
[----:B-1---5:R-:W-:Y:S05]  /*13d0*/  CALL.ABS.NOINC R14 ;  /* 0x000000000e007343 */ /* 0x022fea0003c00000 */
.L_x_13:
[----:B------:R-:W-:-:S13]  /*13e0*/  ISETP.NE.AND P0, PT, R116, 0x3, PT ;  /* 0x000000037400780c */ /* 0x000fda0003f05270 */
[----:B------:R-:W-:Y:S05]  /*13f0*/  @!P0 BRA `(.L_x_14) ;  /* 0x0000000000048947 */ /* 0x000fea0003800000 */
[----:B------:R-:W-:Y:S01]  /*1400*/  BPT.TRAP 0x1 ;  /* 0x000000040000795c */ /* 0x000fe20000300000 */
.L_x_14:
[----:B------:R-:W-:Y:S02]  /*1410*/  IMAD.U32 R3, RZ, RZ, UR42 ;  /* 0x0000002aff037e24 */ /* 0x000fe4000f8e00ff */
[----:B------:R-:W-:-:S03]  /*1420*/  IMAD.U32 R0, RZ, RZ, UR40 ;  /* 0x00000028ff007e24 */ /* 0x000fc6000f8e00ff */
[----:B------:R-:W-:Y:S02]  /*1430*/  LEA R3, R3, UR46, 0x3 ;  /* 0x0000002e03037c11 */ /* 0x000fe4000f8e18ff */
[----:B------:R-:W-:-:S04]  /*1440*/  SHF.L.U32 R0, R0, 0x1f, RZ ;  /* 0x0000001f00007819 */ /* 0x000fc800000006ff */
[----:B------:R0:W1:Y:S01]  /*1450*/  SYNCS.PHASECHK.TRANS64.TRYWAIT P1, [R3+URZ], R0 ;  /* 0x00000000030075a7 */ /* 0x000062000802017f */
[----:B------:R-:W-:Y:S05]  /*1460*/  @!P0 BRA `(.L_x_15) ;  /* 0x0000000000048947 */ /* 0x000fea0003800000 */
[----:B------:R-:W-:Y:S01]  /*1470*/  BPT.TRAP 0x1 ;  /* 0x000000040000795c */ /* 0x000fe20000300000 */
.L_x_15:
[----:B------:R-:W-:-:S05]  /*1480*/  IMAD.U32 R4, RZ, RZ, UR44 ;  /* 0x0000002cff047e24 */ /* 0x000fca000f8e00ff */
[----:B------:R-:W-:Y:S01]  /*1490*/  ISETP.GE.AND P2, PT, R4, 0x1, PT ;  /* 0x000000010400780c */ /* 0x000fe20003f46270 */
[----:B-1----:R-:W-:-:S12]  /*14a0*/  @P1 BRA `(.L_x_16) ;  /* 0x0000000000081947 */ /* 0x002fd80003800000 */
[----:B------:R-:W1:Y:S02]  /*14b0*/  SYNCS.PHASECHK.TRANS64.TRYWAIT P1, [R3+URZ], R0 ;  /* 0x00000000030075a7 */ /* 0x000e64000802017f */
[----:B-1----:R-:W-:Y:S05]  /*14c0*/  @!P1 BRA `(.L_x_17) ;  /* 0x0000007800e09947 */ /* 0x002fea0003800000 */
.L_x_16:
[----:B------:R-:W-:Y:S05]  /*14d0*/  WARPSYNC.ALL ;  /* 0x0000000000007948 */ /* 0x000fea0003800000 */
[----:B------:R-:W-:Y:S01]  /*14e0*/  UIADD3 UR4, UR46, 0x24100, URZ ;  /* 0x000241002e047890 */ /* 0x000fe2000fffe03f */
[----:B------:R-:W-:Y:S01]  /*14f0*/  WARPGROUP.ARRIVE ;  /* 0x00000000000079c5 */ /* 0x000fe20000000000 */
[----:B------:R-:W-:Y:S02]  /*1500*/  UIMAD UR6, UR42, 0xc00, UR45 ;  /* 0x00000c002a0678a4 */ /* 0x000fe4000f8e022d */
[----:B------:R-:W-:Y:S01]  /*1510*/  USHF.R.U32.HI UR4, URZ, 0x4, UR4 ;  /* 0x000000043f047899 */ /* 0x000fe20008011604 */
[----:B------:R-:W-:Y:S01]  /*1520*/  UMOV UR13, 0x40000040 ;  /* 0x40000040000d7882 */ /* 0x000fe20000000000 */
[----:B------:R-:W-:-:S02]  /*1530*/  UMOV UR15, 0x40000040 ;  /* 0x40000040000f7882 */ /* 0x000fc40000000000 */
[----:B------:R-:W-:Y:S01]  /*1540*/  ULOP3.LUT UR4, UR4, 0x3fff, URZ, 0xc0, !UPT ;  /* 0x00003fff04047892 */ /* 0x000fe2000f8ec03f */
[----:B------:R-:W-:Y:S01]  /*1550*/  UMOV UR12, UR6 ;  /* 0x00000006000c7c82 */ /* 0x000fe20008000000 */
[----:B------:R-:W-:Y:S02]  /*1560*/  UIADD3 UR5, UR6, 0x400, URZ ;  /* 0x0000040006057890 */ /* 0x000fe4000fffe03f */
[----:B------:R-:W-:Y:S02]  /*1570*/  ULOP3.LUT UR8, UR4, 0x10000, URZ, 0xfc, !UPT ;  /* 0x0001000004087892 */ /* 0x000fe4000f8efc3f */
[----:B------:R-:W-:Y:S02]  /*1580*/  UIADD3 UR7, UR6, 0x606, URZ ;  /* 0x0000060606077890 */ /* 0x000fe4000fffe03f */
[----:B------:R-:W-:Y:S02]  /*1590*/  ULEA UR4, UR42, UR8, 0xa ;  /* 0x000000082a047291 */ /* 0x000fe4000f8e503f */
[----:B------:R-:W-:-:S02]  /*15a0*/  UIADD3 UR10, UR6, 0xa06, URZ ;  /* 0x00000a06060a7890 */ /* 0x000fc4000fffe03f */
[----:B------:R-:W-:-:S03]  /*15b0*/  UIADD3 UR9, UR4, 0x206, URZ ;  /* 0x0000020604097890 */ /* 0x000fc6000fffe03f */
[----:B------:R-:W-:Y:S02]  /*15c0*/  UMOV UR14, UR4 ;  /* 0x00000004000e7c82 */ /* 0x000fe40008000000 */
[----:B------:R-:W-:Y:S01]  /*15d0*/  HGMMA.64x64x16.F32.BF16 R56, gdesc[UR12], RZ, !UPT, gsb0 ;  /* 0x00e000000c3879f0 */ /* 0x000fe2000c0018ff */
[----:B------:R-:W-:Y:S01]  /*15e0*/  UMOV UR12, UR5 ;  /* 0x00000005000c7c82 */ /* 0x000fe20008000000 */
[----:B------:R-:W-:Y:S01]  /*15f0*/  UMOV UR13, 0x40000040 ;  /* 0x40000040000d7882 */ /* 0x000fe20000000000 */
[----:B------:R-:W-:Y:S01]  /*1600*/  UIADD3 UR5, UR6, 0x402, URZ ;  /* 0x0000040206057890 */ /* 0x000fe2000fffe03f */
[----:B------:R-:W-:Y:S02]  /*1610*/  WARPGROUP.DEPBAR.LE gsb0, 0x0 ;  /* 0x00008000000079c5 */ /* 0x000fe40000010000 */
[----:B------:R-:W-:-:S06]  /*1620*/  WARPGROUP.ARRIVE ;  /* 0x00000000000079c5 */ /* 0x000fcc0000000000 */
[----:B------:R-:W-:Y:S01]  /*1630*/  HGMMA.64x64x16.F32.BF16 R24, gdesc[UR12], RZ, !UPT, gsb0 ;  /* 0x00e000000c1879f0 */ /* 0x000fe2000c0018ff */
[----:B------:R-:W-:Y:S02]  /*1640*/  UIADD3 UR12, UR6, 0x2, URZ ;  /* 0x00000002060c7890 */ /* 0x000fe4000fffe03f */
[----:B------:R-:W-:Y:S01]  /*1650*/  UIADD3 UR14, UR4, 0x2, URZ ;  /* 0x00000002040e7890 */ /* 0x000fe2000fffe03f */
[----:B------:R-:W-:Y:S01]  /*1660*/  UMOV UR13, 0x40000040 ;  /* 0x40000040000d7882 */ /* 0x000fe20000000000 */
[----:B------:R-:W-:Y:S01]  /*1670*/  UMOV UR15, 0x40000040 ;  /* 0x40000040000f7882 */ /* 0x000fe20000000000 */
[----:B------:R-:W-:Y:S02]  /*1680*/  WARPGROUP.DEPBAR.LE gsb0, 0x0 ;  /* 0x00008000000079c5 */ /* 0x000fe40000010000 */
[----:B------:R-:W-:-:S06]  /*1690*/  WARPGROUP.ARRIVE ;  /* 0x00000000000079c5 */ /* 0x000fcc0000000000 */
[----:B------:R-:W-:Y:S01]  /*16a0*/  HGMMA.64x64x16.F32.BF16 R56, gdesc[UR12], R56, gsb0 ;  /* 0x00e000000c3879f0 */ /* 0x000fe20008001838 */
[----:B------:R-:W-:Y:S01]  /*16b0*/  UMOV UR12, UR5 ;  /* 0x00000005000c7c82 */ /* 0x000fe20008000000 */
[----:B------:R-:W-:Y:S01]  /*16c0*/  UMOV UR13, 0x40000040 ;  /* 0x40000040000d7882 */ /* 0x000fe20000000000 */
[----:B------:R-:W-:Y:S01]  /*16d0*/  UIADD3 UR5, UR6, 0x404, URZ ;  /* 0x0000040406057890 */ /* 0x000fe2000fffe03f */
[----:B------:R-:W-:Y:S02]  /*16e0*/  WARPGROUP.DEPBAR.LE gsb0, 0x0 ;  /* 0x00008000000079c5 */ /* 0x000fe40000010000 */
[----:B------:R-:W-:-:S06]  /*16f0*/  WARPGROUP.ARRIVE ;  /* 0x00000000000079c5 */ /* 0x000fcc0000000000 */
[----:B------:R-:W-:Y:S01]  /*1700*/  HGMMA.64x64x16.F32.BF16 R24, gdesc[UR12], R24, gsb0 ;  /* 0x00e000000c1879f0 */ /* 0x000fe20008001818 */
        /* <DEDUP_REMOVED lines=56> */
[----:B------:R-:W-:Y:S01]  /*1a90*/  UMOV UR4, UR7 ;  /* 0x0000000700047c82 */ /* 0x000fe20008000000 */
[----:B------:R-:W-:Y:S01]  /*1aa0*/  UMOV UR6, UR9 ;  /* 0x0000000900067c82 */ /* 0x000fe20008000000 */
[----:B------:R-:W-:Y:S01]  /*1ab0*/  UMOV UR7, 0x40000040 ;  /* 0x4000004000077882 */ /* 0x000fe20000000000 */
[----:B------:R-:W-:Y:S02]  /*1ac0*/  WARPGROUP.DEPBAR.LE gsb0, 0x0 ;  /* 0x00008000000079c5 */ /* 0x000fe40000010000 */
[----:B------:R-:W-:-:S06]  /*1ad0*/  WARPGROUP.ARRIVE ;  /* 0x00000000000079c5 */ /* 0x000fcc0000000000 */
[----:B------:R-:W-:Y:S01]  /*1ae0*/  HGMMA.64x64x16.F32.BF16 R56, gdesc[UR12], R56, gsb0 ;  /* 0x00e000000c3879f0 */ /* 0x000fe20008001838 */
[----:B------:R-:W-:Y:S01]  /*1af0*/  UMOV UR12, UR5 ;  /* 0x00000005000c7c82 */ /* 0x000fe20008000000 */
[----:B------:R-:W-:Y:S01]  /*1b00*/  UMOV UR13, 0x40000040 ;  /* 0x40000040000d7882 */ /* 0x000fe20000000000 */
[----:B------:R-:W-:Y:S01]  /*1b10*/  UMOV UR5, 0x40000040 ;  /* 0x4000004000057882 */ /* 0x000fe20000000000 */
[----:B------:R-:W-:Y:S02]  /*1b20*/  WARPGROUP.DEPBAR.LE gsb0, 0x0 ;  /* 0x00008000000079c5 */ /* 0x000fe40000010000 */
[----:B------:R-:W-:-:S06]  /*1b30*/  WARPGROUP.ARRIVE ;  /* 0x00000000000079c5 */ /* 0x000fcc0000000000 */
[----:B------:R-:W-:Y:S03]  /*1b40*/  HGMMA.64x64x16.F32.BF16 R24, gdesc[UR12], R24, gsb0 ;  /* 0x00e000000c1879f0 */ /* 0x000fe60008001818 */
[----:B------:R-:W-:Y:S02]  /*1b50*/  WARPGROUP.DEPBAR.LE gsb0, 0x0 ;  /* 0x00008000000079c5 */ /* 0x000fe40000010000 */
[----:B------:R-:W-:-:S06]  /*1b60*/  WARPGROUP.ARRIVE ;  /* 0x00000000000079c5 */ /* 0x000fcc0000000000 */
[----:B------:R-:W-:Y:S01]  /*1b70*/  HGMMA.64x64x16.F32.BF16 R56, gdesc[UR4], R56, gsb0 ;  /* 0x00e00000043879f0 */ /* 0x000fe20008001838 */
[----:B------:R-:W-:Y:S01]  /*1b80*/  UMOV UR4, UR10 ;  /* 0x0000000a00047c82 */ /* 0x000fe20008000000 */
[----:B------:R-:W-:Y:S01]  /*1b90*/  UMOV UR5, 0x40000040 ;  /* 0x4000004000057882 */ /* 0x000fe20000000000 */
[----:B------:R-:W-:Y:S02]  /*1ba0*/  WARPGROUP.DEPBAR.LE gsb0, 0x0 ;  /* 0x00008000000079c5 */ /* 0x000fe40000010000 */
[----:B------:R-:W-:-:S06]  /*1bb0*/  WARPGROUP.ARRIVE ;  /* 0x00000000000079c5 */ /* 0x000fcc0000000000 */
[----:B------:R-:W-:Y:S03]  /*1bc0*/  HGMMA.64x64x16.F32.BF16 R24, gdesc[UR4], R24, gsb0 ;  /* 0x00e00000041879f0 */ /* 0x000fe60008001818 */
[----:B------:R-:W-:Y:S02]  /*1bd0*/  WARPGROUP.DEPBAR.LE gsb0, 0x0 ;  /* 0x00008000000079c5 */ /* 0x000fe40000010000 */
[----:B------:R-:W-:Y:S05]  /*1be0*/  @!P2 BRA `(.L_x_18) ;  /* 0x00000008004ca947 */ /* 0x000fea0003800000 */
[----:B------:R-:W-:Y:S01]  /*1bf0*/  UIADD3 UR13, UR42, 0x1, URZ ;  /* 0x000000012a0d7890 */ /* 0x000fe2000fffe03f */
[----:B01----:R-:W-:Y:S01]  /*1c00*/  IMAD.U32 R0, RZ, RZ, UR44 ;  /* 0x0000002cff007e24 */ /* 0x003fe2000f8e00ff */
[----:B------:R-:W-:Y:S02]  /*1c10*/  UMOV UR9, UR42 ;  /* 0x0000002a00097c82 */ /* 0x000fe40008000000 */
[----:B------:R-:W-:-:S04]  /*1c20*/  UISETP.NE.AND UP0, UPT, UR13, 0x3, UPT ;  /* 0x000000030d00788c */ /* 0x000fc8000bf05270 */
[----:B------:R-:W-:Y:S02]  /*1c30*/  USEL UR4, URZ, 0x1, UP0 ;  /* 0x000000013f047887 */ /* 0x000fe40008000000 */
[----:B------:R-:W-:Y:S02]  /*1c40*/  USEL UR13, UR13, URZ, UP0 ;  /* 0x0000003f0d0d7287 */ /* 0x000fe40008000000 */
[----:B------:R-:W-:-:S06]  /*1c50*/  ULOP3.LUT UR4, UR40, UR4, URZ, 0x3c, !UPT ;  /* 0x0000000428047292 */ /* 0x000fcc000f8e3c3f */
[----:B------:R-:W-:-:S07]  /*1c60*/  IMAD.U32 R5, RZ, RZ, UR4 ;  /* 0x00000004ff057e24 */ /* 0x000fce000f8e00ff */
.L_x_25:
[----:B01----:R-:W-:Y:S05]  /*1c70*/  @!P0 BRA `(.L_x_19) ;  /* 0x0000000000048947 */ /* 0x003fea0003800000 */
[----:B------:R-:W-:Y:S01]  /*1c80*/  BPT.TRAP 0x1 ;  /* 0x000000040000795c */ /* 0x000fe20000300000 */
.L_x_19:
[----:B------:R-:W0:Y:S01]  /*1c90*/  S2UR UR4, SR_CgaCtaId ;  /* 0x00000000000479c3 */ /* 0x000e220000008800 */
[----:B------:R-:W-:Y:S01]  /*1ca0*/  UMOV UR10, 0x400 ;  /* 0x00000400000a7882 */ /* 0x000fe20000000000 */
[----:B------:R-:W-:Y:S01]  /*1cb0*/  SHF.L.U32 R3, R5, 0x1f, RZ ;  /* 0x0000001f05037819 */ /* 0x000fe200000006ff */
[----:B0-----:R-:W-:-:S04]  /*1cc0*/  ULEA UR10, UR4, UR10, 0x18 ;  /* 0x0000000a040a7291 */ /* 0x001fc8000f8ec03f */
[----:B------:R-:W-:-:S09]  /*1cd0*/  ULEA UR4, UR13, UR10, 0x3 ;  /* 0x0000000a0d047291 */ /* 0x000fd2000f8e183f */
[----:B------:R0:W1:Y:S01]  /*1ce0*/  SYNCS.PHASECHK.TRANS64.TRYWAIT P1, [UR4], R3 ;  /* 0x00000003ff0075a7 */ /* 0x0000620008020144 */
[----:B------:R-:W-:Y:S05]  /*1cf0*/  @!P0 BRA `(.L_x_20) ;  /* 0x0000000000048947 */ /* 0x000fea0003800000 */
[----:B------:R-:W-:Y:S01]  /*1d00*/  BPT.TRAP 0x1 ;  /* 0x000000040000795c */ /* 0x000fe20000300000 */
.L_x_20:
[----:B-1----:R-:W-:Y:S05]  /*1d10*/  @P1 BRA `(.L_x_21) ;  /* 0x0000000000081947 */ /* 0x002fea0003800000 */
[----:B------:R-:W1:Y:S02]  /*1d20*/  SYNCS.PHASECHK.TRANS64.TRYWAIT P1, [UR4], R3 ;  /* 0x00000003ff0075a7 */ /* 0x000e640008020144 */
[----:B-1----:R-:W-:Y:S05]  /*1d30*/  @!P1 BRA `(.L_x_22) ;  /* 0x0000007000d89947 */ /* 0x002fea0003800000 */
.L_x_21:
[----:B------:R-:W-:Y:S01]  /*1d40*/  ULEA UR12, UR13, UR8, 0xa ;  /* 0x000000080d0c7291 */ /* 0x000fe2000f8e503f */
[----:B------:R-:W-:Y:S01]  /*1d50*/  WARPGROUP.ARRIVE ;  /* 0x00000000000079c5 */ /* 0x000fe20000000000 */
[----:B------:R-:W-:Y:S01]  /*1d60*/  UIMAD UR11, UR13, 0xc00, UR45 ;  /* 0x00000c000d0b78a4 */ /* 0x000fe2000f8e022d */
[----:B------:R-:W-:Y:S01]  /*1d70*/  UMOV UR7, 0x40000040 ;  /* 0x4000004000077882 */ /* 0x000fe20000000000 */
[----:B------:R-:W-:Y:S02]  /*1d80*/  UMOV UR5, 0x40000040 ;  /* 0x4000004000057882 */ /* 0x000fe40000000000 */
[----:B------:R-:W-:Y:S01]  /*1d90*/  UIADD3 UR14, UR11, 0x400, URZ ;  /* 0x000004000b0e7890 */ /* 0x000fe2000fffe03f */
[----:B------:R-:W-:Y:S02]  /*1da0*/  UMOV UR6, UR12 ;  /* 0x0000000c00067c82 */ /* 0x000fe40008000000 */
[----:B------:R-:W-:Y:S02]  /*1db0*/  UMOV UR4, UR11 ;  /* 0x0000000b00047c82 */ /* 0x000fe40008000000 */
[----:B------:R-:W-:Y:S01]  /*1dc0*/  HGMMA.64x64x16.F32.BF16 R56, gdesc[UR4], R56, gsb0 ;  /* 0x00e00000043879f0 */ /* 0x000fe20008001838 */
[----:B------:R-:W-:Y:S01]  /*1dd0*/  UMOV UR5, 0x40000040 ;  /* 0x4000004000057882 */ /* 0x000fe20000000000 */
[----:B------:R-:W-:Y:S01]  /*1de0*/  UMOV UR4, UR14 ;  /* 0x0000000e00047c82 */ /* 0x000fe20008000000 */
[----:B------:R-:W-:Y:S01]  /*1df0*/  UIADD3 UR14, UR11, 0x402, URZ ;  /* 0x000004020b0e7890 */ /* 0x000fe2000fffe03f */
[----:B------:R-:W-:-:S02]  /*1e00*/  WARPGROUP.DEPBAR.LE gsb0, 0x0 ;  /* 0x00008000000079c5 */ /* 0x000fc40000010000 */
        /* <DEDUP_REMOVED lines=76> */
[----:B------:R-:W-:Y:S02]  /*22d0*/  WARPGROUP.DEPBAR.LE gsb0, 0x0 ;  /* 0x00008000000079c5 */ /* 0x000fe40000010000 */
[----:B------:R-:W-:-:S06]  /*22e0*/  WARPGROUP.ARRIVE ;  /* 0x00000000000079c5 */ /* 0x000fcc0000000000 */
[----:B------:R-:W-:Y:S01]  /*22f0*/  HGMMA.64x64x16.F32.BF16 R24, gdesc[UR4], R24, gsb0 ;  /* 0x00e00000041879f0 */ /* 0x000fe20008001818 */
[----:B------:R-:W-:Y:S02]  /*2300*/  UIADD3 UR6, UR12, 0x206, URZ ;  /* 0x000002060c067890 */ /* 0x000fe4000fffe03f */
[----:B------:R-:W-:Y:S01]  /*2310*/  UIADD3 UR4, UR11, 0x606, URZ ;  /* 0x000006060b047890 */ /* 0x000fe2000fffe03f */
[----:B------:R-:W-:Y:S01]  /*2320*/  UMOV UR7, 0x40000040 ;  /* 0x4000004000077882 */ /* 0x000fe20000000000 */
[----:B------:R-:W-:Y:S01]  /*2330*/  UMOV UR5, 0x40000040 ;  /* 0x4000004000057882 */ /* 0x000fe20000000000 */
[----:B------:R-:W-:Y:S01]  /*2340*/  UIADD3 UR11, UR11, 0xa06, URZ ;  /* 0x00000a060b0b7890 */ /* 0x000fe2000fffe03f */
        /* <DEDUP_REMOVED lines=10> */
[----:B------:R-:W-:Y:S01]  /*23f0*/  BPT.TRAP 0x1 ;  /* 0x000000040000795c */ /* 0x000fe20000300000 */
.L_x_23:
[----:B------:R-:W-:Y:S01]  /*2400*/  ULEA UR10, UR9, UR10, 0x3 ;  /* 0x0000000a090a7291 */ /* 0x000fe2000f8e183f */
[----:B------:R-:W-:-:S03]  /*2410*/  ISETP.GT.U32.AND P1, PT, R18, 0x1, PT ;  /* 0x000000011200780c */ /* 0x000fc60003f24070 */
[----:B------:R-:W-:-:S04]  /*2420*/  UIADD3 UR10, UR10, 0x18, URZ ;  /* 0x000000180a0a7890 */ /* 0x000fc8000fffe03f */
[----:B------:R-:W-:-:S09]  /*2430*/  UPRMT UR10, URZ, 0x654, UR10 ;  /* 0x000006543f0a7896 */ /* 0x000fd2000800000a */
[----:B------:R-:W-:Y:S01]  /*2440*/  SYNCS.ARRIVE.TRANS64.RED.A1T0 RZ, [UR10], RZ ;  /* 0x000000ffffff79a7 */ /* 0x000fe2000810040a */
[----:B------:R-:W-:Y:S05]  /*2450*/  @P1 BRA `(.L_x_24) ;  /* 0x0000000000041947 */ /* 0x000fea0003800000 */
[----:B------:R-:W-:Y:S01]  /*2460*/  BPT.TRAP 0x1 ;  /* 0x000000040000795c */ /* 0x000fe20000300000 */
.L_x_24:
[----:B------:R-:W-:Y:S01]  /*2470*/  UIADD3 UR13, UR13, 0x1, URZ ;  /* 0x000000010d0d7890 */ /* 0x000fe2000fffe03f */
[C---:B------:R-:W-:Y:S01]  /*2480*/  ISETP.GT.AND P1, PT, R0.reuse, 0x1, PT ;  /* 0x000000010000780c */ /* 0x040fe20003f24270 */
[----:B------:R-:W-:Y:S01]  /*2490*/  UIADD3 UR9, UR9, 0x1, URZ ;  /* 0x0000000109097890 */ /* 0x000fe2000fffe03f */
[----:B------:R-:W-:Y:S01]  /*24a0*/  VIADD R0, R0, 0xffffffff ;  /* 0xffffffff00007836 */ /* 0x000fe20000000000 */
[----:B------:R-:W-:Y:S02]  /*24b0*/  UISETP.NE.AND UP0, UPT, UR13, 0x3, UPT ;  /* 0x000000030d00788c */ /* 0x000fe4000bf05270 */
[----:B------:R-:W-:Y:S02]  /*24c0*/  UISETP.NE.AND UP1, UPT, UR9, 0x3, UPT ;  /* 0x000000030900788c */ /* 0x000fe4000bf25270 */
[----:B------:R-:W-:Y:S02]  /*24d0*/  USEL UR4, URZ, 0x1, UP0 ;  /* 0x000000013f047887 */ /* 0x000fe40008000000 */
[----:B------:R-:W-:-:S02]  /*24e0*/  USEL UR13, UR13, URZ, UP0 ;  /* 0x0000003f0d0d7287 */ /* 0x000fc40008000000 */
[----:B------:R-:W-:Y:S02]  /*24f0*/  USEL UR9, UR9, URZ, UP1 ;  /* 0x0000003f09097287 */ /* 0x000fe40008800000 */
[----:B------:R-:W-:Y:S01]  /*2500*/  LOP3.LUT R5, R5, UR4, RZ, 0x3c, !PT ;  /* 0x0000000405057c12 */ /* 0x000fe2000f8e3cff */
[----:B------:R-:W-:Y:S09]  /*2510*/  @P1 BRA `(.L_x_25) ;  /* 0xfffffff400d41947 */ /* 0x000ff2000383ffff */
.L_x_18:
[----:B01----:R-:W0:Y:S02]  /*2520*/  LDC R0, c[0x0][0x28c] ;  /* 0x0000a300ff007b82 */ /* 0x003e240000000800 */
[----:B0-----:R-:W-:-:S13]  /*2530*/  ISETP.GE.AND P1, PT, R0, 0x1, PT ;  /* 0x000000010000780c */ /* 0x001fda0003f26270 */
[----:B------:R-:W-:Y:S05]  /*2540*/  @!P1 BRA `(.L_x_26) ;  /* 0x0000000000409947 */ /* 0x000fea0003800000 */
[----:B------:R-:W-:Y:S05]  /*2550*/  @!P0 BRA `(.L_x_27) ;  /* 0x0000000000048947 */ /* 0x000fea0003800000 */
[----:B------:R-:W-:Y:S01]  /*2560*/  BPT.TRAP 0x1 ;  /* 0x000000040000795c */ /* 0x000fe20000300000 */
.L_x_27:
[----:B------:R-:W0:Y:S01]  /*2570*/  S2UR UR7, SR_CgaCtaId ;  /* 0x00000000000779c3 */ /* 0x000e220000008800 */
[----:B------:R-:W-:Y:S01]  /*2580*/  UIADD3 UR6, UR44, UR42, URZ ;  /* 0x0000002a2c067290 */ /* 0x000fe2000fffe03f */
[----:B------:R-:W-:-:S03]  /*2590*/  ISETP.GT.U32.AND P0, PT, R18, 0x1, PT ;  /* 0x000000011200780c */ /* 0x000fc60003f04070 */
[----:B------:R-:W-:-:S04]  /*25a0*/  UIMAD.WIDE.U32 UR4, UR6, -0x55555555, URZ ;  /* 0xaaaaaaab060478a5 */ /* 0x000fc8000f8e003f */
[----:B------:R-:W-:-:S03]  /*25b0*/  USHF.R.U32.HI UR4, URZ, 0x1, UR5 ;  /* 0x000000013f047899 */ /* 0x000fc60008011605 */
[----:B------:R-:W-:Y:S01]  /*25c0*/  UMOV UR5, 0x400 ;  /* 0x0000040000057882 */ /* 0x000fe20000000000 */
[----:B------:R-:W-:Y:S02]  /*25d0*/  UIMAD UR6, UR4, -0x3, UR6 ;  /* 0xfffffffd040678a4 */ /* 0x000fe4000f8e0206 */
[----:B0-----:R-:W-:-:S04]  /*25e0*/  ULEA UR5, UR7, UR5, 0x18 ;  /* 0x0000000507057291 */ /* 0x001fc8000f8ec03f */
[----:B------:R-:W-:-:S04]  /*25f0*/  ULEA UR6, UR6, UR5, 0x3 ;  /* 0x0000000506067291 */ /* 0x000fc8000f8e183f */
[----:B------:R-:W-:-:S04]  /*2600*/  UIADD3 UR6, UR6, 0x18, URZ ;  /* 0x0000001806067890 */ /* 0x000fc8000fffe03f */
[----:B------:R-:W-:-:S09]  /*2610*/  UPRMT UR6, URZ, 0x654, UR6 ;  /* 0x000006543f067896 */ /* 0x000fd20008000006 */
[----:B------:R-:W-:Y:S01]  /*2620*/  SYNCS.ARRIVE.TRANS64.RED.A1T0 RZ, [UR6], RZ ;  /* 0x000000ffffff79a7 */ /* 0x000fe20008100406 */
[----:B------:R-:W-:Y:S05]  /*2630*/  @P0 BRA `(.L_x_26) ;  /* 0x0000000000040947 */ /* 0x000fea0003800000 */
[----:B------:R-:W-:Y:S01]  /*2640*/  BPT.TRAP 0x1 ;  /* 0x000000040000795c */ /* 0x000fe20000300000 */
.L_x_26:
[----:B------:R-:W-:Y:S01]  /*2650*/  IMAD.SHL.U32 R101, R101, 0x40, RZ ;  /* 0x0000004065657824 */ /* 0x000fe200078e00ff */
[----:B------:R-:W-:Y:S01]  /*2660*/  UIADD3 UR42, UR43, UR42, URZ ;  /* 0x0000002a2b2a7290 */ /* 0x000fe2000fffe03f */
[----:B------:R-:W-:Y:S01]  /*2670*/  SHF.R.S32.HI R11, RZ, 0x1f, R19 ;  /* 0x0000001fff0b7819 */ /* 0x000fe20000011413 */
[----:B------:R-:W-:Y:S01]  /*2680*/  UISETP.GE.U32.AND UP1, UPT, UR43, 0x3, UPT ;  /* 0x000000032b00788c */ /* 0x000fe2000bf26070 */
[----:B------:R-:W-:Y:S01]  /*2690*/  IMAD R3, R109, 0xc0, RZ ;  /* 0x000000c06d037824 */ /* 0x000fe200078e02ff */
[----:B------:R-:W-:Y:S01]  /*26a0*/  ULDC UR7, c[0x0][0x288] ;  /* 0x0000a20000077ab9 */ /* 0x000fe20000000800 */
[C---:B------:R-:W-:Y:S01]  /*26b0*/  LOP3.LUT R8, R101.reuse, 0x6, R96, 0xf8, !PT ;  /* 0x0000000665087812 */ /* 0x040fe200078ef860 */
[----:B------:R-:W-:Y:S01]  /*26c0*/  UISETP.GT.U32.AND UP0, UPT, UR42, 0x2, UPT ;  /* 0x000000022a00788c */ /* 0x000fe2000bf04070 */
[----:B------:R-:W-:Y:S01]  /*26d0*/  ISETP.GE.AND P0, PT, R101, UR7, PT ;  /* 0x0000000765007c0c */ /* 0x000fe2000bf06270 */
[----:B------:R-:W-:Y:S01]  /*26e0*/  ULDC.64 UR4, c[0x0][0x5d0] ;  /* 0x0001740000047ab9 */ /* 0x000fe20000000a00 */
[--C-:B------:R-:W-:Y:S01]  /*26f0*/  SHF.R.S32.HI R9, RZ, 0x1f, R8.reuse ;  /* 0x0000001fff097819 */ /* 0x100fe20000011408 */
[----:B------:R-:W-:Y:S01]  /*2700*/  ULDC UR10, c[0x0][0x284] ;  /* 0x0000a100000a7ab9 */ /* 0x000fe20000000800 */
[----:B------:R-:W-:Y:S01]  /*2710*/  IMAD R0, R11, UR4, RZ ;  /* 0x000000040b007c24 */ /* 0x000fe2000f8e02ff */
[----:B------:R-:W-:Y:S01]  /*2720*/  UISETP.LT.U32.AND UP0, UPT, UR43, 0x3, UP0 ;  /* 0x000000032b00788c */ /* 0x000fe20008701070 */
[----:B------:R-:W-:Y:S01]  /*2730*/  ISETP.GE.OR P0, PT, R3, UR10, P0 ;  /* 0x0000000a03007c0c */ /* 0x000fe20008706670 */
[----:B------:R-:W-:Y:S01]  /*2740*/  IMAD.WIDE.U32 R4, R19, UR4, R8 ;  /* 0x0000000413047c25 */ /* 0x000fe2000f8e0008 */
[----:B------:R-:W-:Y:S01]  /*2750*/  ULDC.64 UR8, c[0x0][0x5c8] ;  /* 0x0001720000087ab9 */ /* 0x000fe20000000a00 */
[----:B------:R-:W-:-:S02]  /*2760*/  USEL UR6, URZ, 0x1, !UP0 ;  /* 0x000000013f067887 */ /* 0x000fc4000c000000 */
[----:B------:R-:W-:Y:S01]  /*2770*/  IMAD R7, R19, UR5, R0 ;  /* 0x0000000513077c24 */ /* 0x000fe2000f8e0200 */
[----:B------:R-:W-:Y:S01]  /*2780*/  @UP1 UIMAD.WIDE.U32 UR4, UR42, -0x55555555, URZ ;  /* 0xaaaaaaab2a0418a5 */ /* 0x000fe2000f8e003f */
[----:B------:R-:W-:Y:S01]  /*2790*/  IMAD.WIDE R108, R109, 0xc0, R22 ;  /* 0x000000c06d6c7825 */ /* 0x000fe200078e0216 */
[----:B------:R-:W-:Y:S02]  /*27a0*/  ULOP3.LUT UR40, UR40, UR6, URZ, 0x3c, !UPT ;  /* 0x0000000628287292 */ /* 0x000fe4000f8e3c3f */
[----:B------:R-:W-:Y:S01]  /*27b0*/  @UP1 USHF.R.U32.HI UR4, URZ, 0x1, UR5 ;  /* 0x000000013f041899 */ /* 0x000fe20008011605 */
[----:B------:R-:W-:Y:S02]  /*27c0*/  IMAD.IADD R5, R5, 0x1, R7 ;  /* 0x0000000105057824 */ /* 0x000fe400078e0207 */
[----:B------:R-:W-:Y:S01]  /*27d0*/  IMAD R7, R109, UR8, RZ ;  /* 0x000000086d077c24 */ /* 0x000fe2000f8e02ff */
[----:B------:R-:W-:Y:S01]  /*27e0*/  @UP1 ULOP3.LUT UR40, UR40, 0x1, UR4, 0x78, !UPT ;  /* 0x0000000128281892 */ /* 0x000fe2000f8e7804 */
[----:B------:R-:W-:-:S04]  /*27f0*/  IMAD.WIDE.U32 R112, R108, UR8, R4 ;  /* 0x000000086c707c25 */ /* 0x000fc8000f8e0004 */
[----:B------:R-:W-:Y:S02]  /*2800*/  IMAD R7, R108, UR9, R7 ;  /* 0x000000096c077c24 */ /* 0x000fe4000f8e0207 */
[----:B------:R-:W-:Y:S01]  /*2810*/  IMAD.MOV.U32 R0, RZ, RZ, -0x1 ;  /* 0xffffffffff007424 */ /* 0x000fe200078e00ff */
[----:B------:R-:W-:Y:S06]  /*2820*/  @P0 BRA `(.L_x_28) ;  /* 0x0000004c00000947 */ /* 0x000fec0003800000 */
[----:B-----5:R-:W-:Y:S01]  /*2830*/  FSETP.NEU.AND P1, PT, R89, RZ, PT ;  /* 0x000000ff5900720b */ /* 0x020fe20003f2d000 */
[----:B------:R-:W-:Y:S01]  /*2840*/  IMAD.IADD R4, R90, 0x1, -R101 ;  /* 0x000000015a047824 */ /* 0x000fe200078e0a65 */
[----:B------:R-:W-:Y:S01]  /*2850*/  BSSY B0, `(.L_x_28) ;  /* 0x00004bd000007945 */ /* 0x000fe20003800000 */
[----:B------:R-:W-:Y:S02]  /*2860*/  IMAD.IADD R3, R100, 0x1, -R3 ;  /* 0x0000000164037824 */ /* 0x000fe400078e0a03 */
[----:B------:R-:W-:Y:S01]  /*2870*/  IMAD.IADD R105, R113, 0x1, R7 ;  /* 0x0000000171697824 */ /* 0x000fe200078e0207 */
[----:B------:R-:W-:-:S04]  /*2880*/  ISETP.GT.AND P6, PT, R4, RZ, PT ;  /* 0x000000ff0400720c */ /* 0x000fc80003fc4270 */
[----:B------:R-:W-:-:S03]  /*2890*/  ISETP.GT.AND P0, PT, R3, RZ, P6 ;  /* 0x000000ff0300720c */ /* 0x000fc60003704270 */
[----:B------:R-:W-:Y:S10]  /*28a0*/  @!P1 BRA `(.L_x_29) ;  /* 0x0000003400709947 */ /* 0x000ff40003800000 */
[----:B------:R-:W0:Y:S01]  /*28b0*/  LDC.64 R14, c[0x0][0x5b8] ;  /* 0x00016e00ff0e7b82 */ /* 0x000e220000000a00 */
[----:B------:R-:W-:-:S07]  /*28c0*/  ULDC.64 UR4, c[0x0][0x5c0] ;  /* 0x0001700000047ab9 */ /* 0x000fce0000000a00 */
[----:B------:R-:W1:Y:S08]  /*28d0*/  LDC.64 R106, c[0x0][0x5b0] ;  /* 0x00016c00ff6a7b82 */ /* 0x000e700000000a00 */
[----:B------:R-:W2:Y:S01]  /*28e0*/  LDC.64 R12, c[0x0][0x5a8] ;  /* 0x00016a00ff0c7b82 */ /* 0x000ea20000000a00 */
[-C--:B0-----:R-:W-:Y:S02]  /*28f0*/  IMAD R6, R11, R14.reuse, RZ ;  /* 0x0000000e0b067224 */ /* 0x081fe400078e02ff */
[----:B------:R-:W-:-:S04]  /*2900*/  IMAD.WIDE.U32 R20, R19, R14, R8 ;  /* 0x0000000e13147225 */ /* 0x000fc800078e0008 */
[----:B------:R-:W-:Y:S02]  /*2910*/  IMAD R101, R19, R15, R6 ;  /* 0x0000000f13657224 */ /* 0x000fe400078e0206 */
[-C--:B-1----:R-:W-:Y:S02]  /*2920*/  IMAD R5, R109, R106.reuse, RZ ;  /* 0x0000006a6d057224 */ /* 0x082fe400078e02ff */
[----:B------:R-:W-:Y:S02]  /*2930*/  IMAD.IADD R103, R21, 0x1, R101 ;  /* 0x0000000115677824 */ /* 0x000fe400078e0265 */
[----:B------:R-:W-:Y:S02]  /*2940*/  IMAD.MOV.U32 R102, RZ, RZ, R20 ;  /* 0x000000ffff667224 */ /* 0x000fe400078e0014 */
[C---:B------:R-:W-:Y:S02]  /*2950*/  IMAD R119, R108.reuse, R107, R5 ;  /* 0x0000006b6c777224 */ /* 0x040fe400078e0205 */
[----:B------:R-:W-:-:S04]  /*2960*/  IMAD.WIDE.U32 R6, R108, R106, R102 ;  /* 0x0000006a6c067225 */ /* 0x000fc800078e0066 */
[----:B------:R-:W-:Y:S01]  /*2970*/  IMAD.IADD R5, R7, 0x1, R119 ;  /* 0x0000000107057824 */ /* 0x000fe200078e0277 */
[----:B--2---:R-:W-:-:S04]  /*2980*/  LEA R10, P1, R6, R12, 0x1 ;  /* 0x0000000c060a7211 */ /* 0x004fc800078208ff */
[----:B------:R-:W-:-:S05]  /*2990*/  LEA.HI.X R11, R6, R13, R5, 0x1, P1 ;  /* 0x0000000d060b7211 */ /* 0x000fca00008f0c05 */
[----:B------:R-:W2:Y:S01]  /*29a0*/  @P0 LDG.E.LTC128B.U16 R5, desc[UR36][R10.64] ;  /* 0x000000240a050981 */ /* 0x000ea2000c1e1520 */
[----:B------:R-:W-:Y:S01]  /*29b0*/  ISETP.GT.AND P4, PT, R4, 0x1, PT ;  /* 0x000000010400780c */ /* 0x000fe20003f84270 */
[----:B------:R-:W-:Y:S01]  /*29c0*/  IMAD.WIDE.U32 R6, R108, R106, R8 ;  /* 0x0000006a6c067225 */ /* 0x000fe200078e0008 */
[----:B------:R-:W-:Y:S01]  /*29d0*/  BSSY B1, `(.L_x_30) ;  /* 0x0000013000017945 */ /* 0x000fe20003800000 */
[----:B------:R-:W-:Y:S02]  /*29e0*/  SHF.L.U64.HI R113, R106, 0x3, R107 ;  /* 0x000000036a717819 */ /* 0x000fe4000001026b */
[----:B------:R-:W-:Y:S01]  /*29f0*/  IMAD.IADD R7, R119, 0x1, R7 ;  /* 0x0000000177077824 */ /* 0x000fe200078e0207 */
[----:B------:R-:W-:Y:S01]  /*2a00*/  P2R R117, PR, RZ, 0x10 ;  /* 0x00000010ff757803 */ /* 0x000fe20000000000 */
[----:B------:R-:W-:-:S04]  /*2a10*/  IMAD.WIDE.U32 R110, R19, R14, R6 ;  /* 0x0000000e136e7225 */ /* 0x000fc800078e0006 */
[----:B------:R-:W-:Y:S01]  /*2a20*/  IMAD.IADD R7, R101, 0x1, R111 ;  /* 0x0000000165077824 */ /* 0x000fe200078e026f */
[----:B------:R-:W-:-:S04]  /*2a30*/  LEA R6, P2, R110, R12, 0x1 ;  /* 0x0000000c6e067211 */ /* 0x000fc800078408ff */
[----:B------:R-:W-:Y:S01]  /*2a40*/  LEA.HI.X R7, R110, R13, R7, 0x1, P2 ;  /* 0x0000000d6e077211 */ /* 0x000fe200010f0c07 */
[----:B--2---:R-:W-:-:S04]  /*2a50*/  IMAD.U32 R104, R5, 0x10000, RZ ;  /* 0x0001000005687824 */ /* 0x004fc800078e00ff */
[----:B------:R-:W-:Y:S01]  /*2a60*/  FMUL R15, R104, R89 ;  /* 0x00000059680f7220 */ /* 0x000fe20000400000 */
[----:B------:R-:W-:-:S03]  /*2a70*/  LEA R104, P1, R112, UR4, 0x1 ;  /* 0x0000000470687c11 */ /* 0x000fc6000f8208ff */
[----:B------:R-:W-:Y:S01]  /*2a80*/  FFMA R15, R56, R88, R15 ;  /* 0x00000058380f7223 */ /* 0x000fe2000000000f */
[----:B------:R-:W-:Y:S01]  /*2a90*/  LEA.HI.X R105, R112, UR5, R105, 0x1, P1 ;  /* 0x0000000570697c11 */ /* 0x000fe200088f0c69 */
[----:B------:R-:W-:Y:S01]  /*2aa0*/  IMAD.SHL.U32 R112, R106, 0x8, RZ ;  /* 0x000000086a707824 */ /* 0x000fe200078e00ff */
[----:B------:R-:W-:Y:S02]  /*2ab0*/  ISETP.GT.AND P1, PT, R3, RZ, P4 ;  /* 0x000000ff0300720c */ /* 0x000fe40002724270 */
[----:B------:R-:W-:-:S05]  /*2ac0*/  F2FP.BF16.F32.PACK_AB R15, RZ, R15 ;  /* 0x0000000fff0f723e */ /* 0x000fca00000010ff */
[----:B------:R0:W-:Y:S06]  /*2ad0*/  @P0 STG.E.U16 desc[UR36][R104.64], R15 ;  /* 0x0000000f68000986 */ /* 0x0001ec000c101524 */
[----:B------:R-:W-:Y:S05]  /*2ae0*/  @!P1 BRA `(.L_x_31) ;  /* 0x0000000000049947 */ /* 0x000fea0003800000 */
[----:B------:R1:W5:Y:S02]  /*2af0*/  LDG.E.LTC128B.U16 R5, desc[UR36][R6.64+0x2] ;  /* 0x0000022406057981 */ /* 0x000364000c1e1520 */
.L_x_31:
[----:B------:R-:W-:Y:S05]  /*2b00*/  BSYNC B1 ;  /* 0x0000000000017941 */ /* 0x000fea0003800000 */
.L_x_30:
[----:B-----5:R-:W-:Y:S01]  /*2b10*/  IMAD.U32 R10, R5, 0x10000, RZ ;  /* 0x00010000050a7824 */ /* 0x020fe200078e00ff */
[----:B------:R-:W-:Y:S01]  /*2b20*/  ISETP.GT.AND P0, PT, R3, 0x8, P6 ;  /* 0x000000080300780c */ /* 0x000fe20003704270 */
[----:B------:R-:W-:Y:S01]  /*2b30*/  IMAD.WIDE.U32 R114, R108, R106, R112 ;  /* 0x0000006a6c727225 */ /* 0x000fe200078e0070 */
[----:B0-----:R-:W-:-:S03]  /*2b40*/  PRMT R15, R5, 0x7610, R15 ;  /* 0x00007610050f7816 */ /* 0x001fc6000000000f */
[----:B------:R-:W-:Y:S01]  /*2b50*/  FMUL R10, R10, R89 ;  /* 0x000000590a0a7220 */ /* 0x000fe20000400000 */
[----:B------:R-:W-:Y:S01]  /*2b60*/  IMAD.IADD R119, R119, 0x1, R115 ;  /* 0x0000000177777824 */ /* 0x000fe200078e0273 */
[----:B------:R-:W-:Y:S02]  /*2b70*/  IADD3 R11, P2, R20, R114, RZ ;  /* 0x00000072140b7210 */ /* 0x000fe40007f5e0ff */
[----:B------:R-:W-:-:S03]  /*2b80*/  FFMA R57, R57, R88, R10 ;  /* 0x0000005839397223 */ /* 0x000fc6000000000a */
[----:B------:R-:W-:Y:S01]  /*2b90*/  IMAD.X R56, R119, 0x1, R103, P2 ;  /* 0x0000000177387824 */ /* 0x000fe200010e0667 */
[C---:B------:R-:W-:Y:S02]  /*2ba0*/  LEA R10, P2, R11.reuse, R12, 0x1 ;  /* 0x0000000c0b0a7211 */ /* 0x040fe400078408ff */
[----:B------:R-:W-:Y:S02]  /*2bb0*/  F2FP.BF16.F32.PACK_AB R57, RZ, R57 ;  /* 0x00000039ff39723e */ /* 0x000fe400000010ff */
[----:B------:R-:W-:Y:S01]  /*2bc0*/  LEA.HI.X R11, R11, R13, R56, 0x1, P2 ;  /* 0x0000000d0b0b7211 */ /* 0x000fe200010f0c38 */
[----:B------:R-:W-:Y:S01]  /*2bd0*/  @P1 IMAD.MOV.U32 R56, RZ, RZ, R104 ;  /* 0x000000ffff381224 */ /* 0x000fe200078e0068 */
[----:B------:R-:W-:Y:S01]  /*2be0*/  PRMT R111, R57, 0x7610, R111 ;  /* 0x00007610396f7816 */ /* 0x000fe2000000006f */
[----:B------:R-:W-:-:S05]  /*2bf0*/  @P1 IMAD.MOV.U32 R57, RZ, RZ, R105 ;  /* 0x000000ffff391224 */ /* 0x000fca00078e0069 */
[----:B------:R0:W-:Y:S04]  /*2c00*/  @P1 STG.E.U16 desc[UR36][R56.64+0x2], R111 ;  /* 0x0000026f38001986 */ /* 0x0001e8000c101524 */
[----:B------:R-:W2:Y:S01]  /*2c10*/  @P0 LDG.E.LTC128B.U16 R15, desc[UR36][R10.64] ;  /* 0x000000240a0f0981 */ /* 0x000ea2000c1e1520 */
[----:B------:R-:W-:Y:S01]  /*2c20*/  IADD3 R114, P1, R8, R114, RZ ;  /* 0x0000007208727210 */ /* 0x000fe20007f3e0ff */
[----:B------:R-:W-:Y:S01]  /*2c30*/  BSSY B1, `(.L_x_32) ;  /* 0x0000012000017945 */ /* 0x000fe20003800000 */
[----:B------:R-:W-:-:S03]  /*2c40*/  SHF.L.U64.HI R121, R94, 0x1, R93 ;  /* 0x000000015e797819 */ /* 0x000fc6000001025d */
[----:B------:R-:W-:Y:S01]  /*2c50*/  IMAD.X R115, R9, 0x1, R119, P1 ;  /* 0x0000000109737824 */ /* 0x000fe200008e0677 */
[----:B------:R-:W-:Y:S01]  /*2c60*/  ISETP.GT.AND P1, PT, R3, 0x8, P4 ;  /* 0x000000080300780c */ /* 0x000fe20002724270 */
[----:B------:R-:W-:Y:S02]  /*2c70*/  IMAD.SHL.U32 R119, R94, 0x2, RZ ;  /* 0x000000025e777824 */ /* 0x000fe400078e00ff */
[----:B------:R-:W-:-:S04]  /*2c80*/  IMAD.WIDE.U32 R114, R19, R14, R114 ;  /* 0x0000000e13727225 */ /* 0x000fc800078e0072 */
[----:B0-----:R-:W-:Y:S01]  /*2c90*/  IMAD.IADD R57, R101, 0x1, R115 ;  /* 0x0000000165397824 */ /* 0x001fe200078e0273 */
[----:B------:R-:W-:-:S04]  /*2ca0*/  LEA R56, P3, R114, R12, 0x1 ;  /* 0x0000000c72387211 */ /* 0x000fc800078608ff */
[----:B------:R-:W-:Y:S01]  /*2cb0*/  LEA.HI.X R57, R114, R13, R57, 0x1, P3 ;  /* 0x0000000d72397211 */ /* 0x000fe200018f0c39 */
[----:B--2---:R-:W-:-:S04]  /*2cc0*/  IMAD.U32 R110, R15, 0x10000, RZ ;  /* 0x000100000f6e7824 */ /* 0x004fc800078e00ff */
[----:B------:R-:W-:Y:S01]  /*2cd0*/  FMUL R5, R110, R89 ;  /* 0x000000596e057220 */ /* 0x000fe20000400000 */
[----:B------:R-:W-:-:S03]  /*2ce0*/  IADD3 R110, P2, R119, R104, RZ ;  /* 0x00000068776e7210 */ /* 0x000fc60007f5e0ff */
[----:B------:R-:W-:Y:S02]  /*2cf0*/  FFMA R5, R58, R88, R5 ;  /* 0x000000583a057223 */ /* 0x000fe40000000005 */
[----:B------:R-:W-:-:S03]  /*2d00*/  IMAD.X R111, R121, 0x1, R105, P2 ;  /* 0x00000001796f7824 */ /* 0x000fc600010e0669 */
[----:B------:R-:W-:-:S05]  /*2d10*/  F2FP.BF16.F32.PACK_AB R5, RZ, R5 ;  /* 0x00000005ff05723e */ /* 0x000fca00000010ff */
[----:B------:R0:W-:Y:S01]  /*2d20*/  @P0 STG.E.U16 desc[UR36][R110.64], R5 ;  /* 0x000000056e000986 */ /* 0x0001e2000c101524 */
[----:B------:R-:W-:Y:S05]  /*2d30*/  @!P1 BRA `(.L_x_33) ;  /* 0x0000000000049947 */ /* 0x000fea0003800000 */
[----:B------:R2:W5:Y:S02]  /*2d40*/  LDG.E.LTC128B.U16 R15, desc[UR36][R56.64+0x2] ;  /* 0x00000224380f7981 */ /* 0x000564000c1e1520 */
.L_x_33:
[----:B------:R-:W-:Y:S05]  /*2d50*/  BSYNC B1 ;  /* 0x0000000000017941 */ /* 0x000fea0003800000 */
.L_x_32:
[----:B-----5:R-:W-:Y:S01]  /*2d60*/  IMAD.U32 R10, R15, 0x10000, RZ ;  /* 0x000100000f0a7824 */ /* 0x020fe200078e00ff */
[----:B------:R-:W-:Y:S01]  /*2d70*/  ISETP.GT.AND P4, PT, R4, 0x8, PT ;  /* 0x000000080400780c */ /* 0x000fe20003f84270 */
[----:B------:R-:W-:Y:S01]  /*2d80*/  IMAD.MOV.U32 R58, RZ, RZ, R110 ;  /* 0x000000ffff3a7224 */ /* 0x000fe200078e006e */
[----:B------:R-:W-:Y:S01]  /*2d90*/  BSSY B1, `(.L_x_34) ;  /* 0x000000b000017945 */ /* 0x000fe20003800000 */
[----:B------:R-:W-:Y:S01]  /*2da0*/  FMUL R10, R10, R89 ;  /* 0x000000590a0a7220 */ /* 0x000fe20000400000 */
[----:B------:R-:W-:Y:S02]  /*2db0*/  ISETP.GT.AND P0, PT, R3, RZ, P4 ;  /* 0x000000ff0300720c */ /* 0x000fe40002704270 */
[----:B------:R-:W-:Y:S01]  /*2dc0*/  P2R R115, PR, RZ, 0x10 ;  /* 0x00000010ff737803 */ /* 0x000fe20000000000 */
[----:B------:R-:W-:Y:S01]  /*2dd0*/  FFMA R10, R59, R88, R10 ;  /* 0x000000583b0a7223 */ /* 0x000fe2000000000a */
[----:B------:R-:W-:Y:S01]  /*2de0*/  IMAD.MOV.U32 R59, RZ, RZ, R111 ;  /* 0x000000ffff3b7224 */ /* 0x000fe200078e006f */
[----:B------:R-:W-:-:S03]  /*2df0*/  PRMT R114, R15, 0x7610, R114 ;  /* 0x000076100f727816 */ /* 0x000fc60000000072 */
[----:B------:R-:W-:-:S05]  /*2e00*/  F2FP.BF16.F32.PACK_AB R10, RZ, R10 ;  /* 0x0000000aff0a723e */ /* 0x000fca00000010ff */
[----:B------:R3:W-:Y:S01]  /*2e10*/  @P1 STG.E.U16 desc[UR36][R58.64+0x2], R10 ;  /* 0x0000020a3a001986 */ /* 0x0007e2000c101524 */
[----:B------:R-:W-:Y:S05]  /*2e20*/  @!P0 BRA `(.L_x_35) ;  /* 0x0000000000048947 */ /* 0x000fea0003800000 */
[----:B------:R4:W5:Y:S02]  /*2e30*/  LDG.E.LTC128B.U16 R114, desc[UR36][R6.64+0x10] ;  /* 0x0000102406727981 */ /* 0x000964000c1e1520 */
.L_x_35:
[----:B------:R-:W-:Y:S05]  /*2e40*/  BSYNC B1 ;  /* 0x0000000000017941 */ /* 0x000fea0003800000 */
.L_x_34:
[----:B---3-5:R-:W-:Y:S01]  /*2e50*/  IMAD.U32 R10, R114, 0x10000, RZ ;  /* 0x00010000720a7824 */ /* 0x028fe200078e00ff */
[C---:B0-----:R-:W-:Y:S01]  /*2e60*/  SHF.L.U64.HI R5, R95.reuse, 0x1, R92 ;  /* 0x000000015f057819 */ /* 0x041fe2000001025c */
[----:B------:R-:W-:Y:S01]  /*2e70*/  IMAD.SHL.U32 R15, R95, 0x2, RZ ;  /* 0x000000025f0f7824 */ /* 0x000fe200078e00ff */
[----:B------:R-:W-:Y:S01]  /*2e80*/  ISETP.GT.AND P3, PT, R4, 0x9, PT ;  /* 0x000000090400780c */ /* 0x000fe20003f64270 */
[----:B------:R-:W-:Y:S01]  /*2e90*/  FMUL R11, R10, R89 ;  /* 0x000000590a0b7220 */ /* 0x000fe20000400000 */
[----:B------:R-:W-:Y:S02]  /*2ea0*/  BSSY B1, `(.L_x_36) ;  /* 0x000000a000017945 */ /* 0x000fe40003800000 */
[----:B------:R-:W-:Y:S01]  /*2eb0*/  IADD3 R10, P1, P2, R15, R104, R119 ;  /* 0x000000680f0a7210 */ /* 0x000fe20007a3e077 */
[----:B------:R-:W-:Y:S01]  /*2ec0*/  FFMA R60, R60, R88, R11 ;  /* 0x000000583c3c7223 */ /* 0x000fe2000000000b */
[----:B------:R-:W-:Y:S02]  /*2ed0*/  P2R R118, PR, RZ, 0x8 ;  /* 0x00000008ff767803 */ /* 0x000fe40000000000 */
[----:B------:R-:W-:-:S02]  /*2ee0*/  IADD3.X R11, R5, R105, R121, P1, P2 ;  /* 0x00000069050b7210 */ /* 0x000fc40000fe4479 */
[----:B------:R-:W-:Y:S02]  /*2ef0*/  F2FP.BF16.F32.PACK_AB R60, RZ, R60 ;  /* 0x0000003cff3c723e */ /* 0x000fe400000010ff */
[----:B------:R-:W-:-:S03]  /*2f00*/  ISETP.GT.AND P1, PT, R3, RZ, P3 ;  /* 0x000000ff0300720c */ /* 0x000fc60001f24270 */
[----:B------:R0:W-:Y:S10]  /*2f10*/  @P0 STG.E.U16 desc[UR36][R104.64+0x10], R60 ;  /* 0x0000103c68000986 */ /* 0x0001f4000c101524 */
[----:B------:R-:W-:Y:S05]  /*2f20*/  @!P1 BRA `(.L_x_37) ;  /* 0x0000000000049947 */ /* 0x000fea0003800000 */
[----:B------:R3:W5:Y:S02]  /*2f30*/  LDG.E.LTC128B.U16 R114, desc[UR36][R6.64+0x12] ;  /* 0x0000122406727981 */ /* 0x000764000c1e1520 */
.L_x_37:
[----:B------:R-:W-:Y:S05]  /*2f40*/  BSYNC B1 ;  /* 0x0000000000017941 */ /* 0x000fea0003800000 */
.L_x_36:
[----:B0----5:R-:W-:Y:S01]  /*2f50*/  IMAD.U32 R60, R114, 0x10000, RZ ;  /* 0x00010000723c7824 */ /* 0x021fe200078e00ff */
[----:B------:R-:W-:Y:S01]  /*2f60*/  ISETP.GT.AND P0, PT, R3, 0x8, P4 ;  /* 0x000000080300780c */ /* 0x000fe20002704270 */
[----:B------:R-:W-:Y:S02]  /*2f70*/  BSSY B1, `(.L_x_38) ;  /* 0x000000a000017945 */ /* 0x000fe40003800000 */
[----:B------:R-:W-:-:S04]  /*2f80*/  FMUL R60, R60, R89 ;  /* 0x000000593c3c7220 */ /* 0x000fc80000400000 */
[----:B------:R-:W-:Y:S01]  /*2f90*/  FFMA R60, R61, R88, R60 ;  /* 0x000000583d3c7223 */ /* 0x000fe2000000003c */
[----:B------:R-:W-:-:S04]  /*2fa0*/  @P1 IMAD.MOV.U32 R61, RZ, RZ, R105 ;  /* 0x000000ffff3d1224 */ /* 0x000fc800078e0069 */
[----:B------:R-:W-:-:S04]  /*2fb0*/  F2FP.BF16.F32.PACK_AB R60, RZ, R60 ;  /* 0x0000003cff3c723e */ /* 0x000fc800000010ff */
[----:B------:R-:W-:Y:S01]  /*2fc0*/  PRMT R119, R60, 0x7610, R119 ;  /* 0x000076103c777816 */ /* 0x000fe20000000077 */
[----:B------:R-:W-:-:S05]  /*2fd0*/  @P1 IMAD.MOV.U32 R60, RZ, RZ, R104 ;  /* 0x000000ffff3c1224 */ /* 0x000fca00078e0068 */
[----:B------:R0:W-:Y:S01]  /*2fe0*/  @P1 STG.E.U16 desc[UR36][R60.64+0x12], R119 ;  /* 0x000012773c001986 */ /* 0x0001e2000c101524 */
[----:B------:R-:W-:Y:S05]  /*2ff0*/  @!P0 BRA `(.L_x_39) ;  /* 0x0000000000048947 */ /* 0x000fea0003800000 */
[----:B------:R0:W5:Y:S02]  /*3000*/  LDG.E.LTC128B.U16 R114, desc[UR36][R56.64+0x10] ;  /* 0x0000102438727981 */ /* 0x000164000c1e1520 */
.L_x_39:
[----:B------:R-:W-:Y:S05]  /*3010*/  BSYNC B1 ;  /* 0x0000000000017941 */ /* 0x000fea0003800000 */
.L_x_38:
[----:B0----5:R-:W-:Y:S01]  /*3020*/  IMAD.U32 R60, R114, 0x10000, RZ ;  /* 0x00010000723c7824 */ /* 0x021fe200078e00ff */
[----:B------:R-:W-:Y:S01]  /*3030*/  ISETP.GT.AND P1, PT, R3, 0x8, P3 ;  /* 0x000000080300780c */ /* 0x000fe20001f24270 */
[----:B------:R-:W-:Y:S02]  /*3040*/  BSSY B1, `(.L_x_40) ;  /* 0x0000007000017945 */ /* 0x000fe40003800000 */
[----:B------:R-:W-:-:S04]  /*3050*/  FMUL R61, R60, R89 ;  /* 0x000000593c3d7220 */ /* 0x000fc80000400000 */
[----:B------:R-:W-:-:S05]  /*3060*/  FFMA R61, R62, R88, R61 ;  /* 0x000000583e3d7223 */ /* 0x000fca000000003d */
[----:B------:R-:W-:-:S05]  /*3070*/  F2FP.BF16.F32.PACK_AB R61, RZ, R61 ;  /* 0x0000003dff3d723e */ /* 0x000fca00000010ff */
[----:B------:R0:W-:Y:S01]  /*3080*/  @P0 STG.E.U16 desc[UR36][R58.64+0x10], R61 ;  /* 0x0000103d3a000986 */ /* 0x0001e2000c101524 */
[----:B------:R-:W-:Y:S05]  /*3090*/  @!P1 BRA `(.L_x_41) ;  /* 0x0000000000049947 */ /* 0x000fea0003800000 */
[----:B------:R0:W5:Y:S02]  /*30a0*/  LDG.E.LTC128B.U16 R114, desc[UR36][R56.64+0x12] ;  /* 0x0000122438727981 */ /* 0x000164000c1e1520 */
.L_x_41:
[----:B------:R-:W-:Y:S05]  /*30b0*/  BSYNC B1 ;  /* 0x0000000000017941 */ /* 0x000fea0003800000 */
.L_x_40:
[----:B-----5:R-:W-:Y:S01]  /*30c0*/  IMAD.U32 R60, R114, 0x10000, RZ ;  /* 0x00010000723c7824 */ /* 0x020fe200078e00ff */
[----:B------:R-:W-:Y:S01]  /*30d0*/  IADD3 R123, P0, R108, 0x80, RZ ;  /* 0x000000806c7b7810 */ /* 0x000fe20007f1e0ff */
[----:B------:R-:W-:Y:S01]  /*30e0*/  BSSY B1, `(.L_x_42) ;  /* 0x000000b000017945 */ /* 0x000fe20003800000 */
[----:B------:R-:W-:Y:S01]  /*30f0*/  ISETP.GT.AND P2, PT, R4, 0x10, PT ;  /* 0x000000100400780c */ /* 0x000fe20003f44270 */
[----:B------:R-:W-:Y:S02]  /*3100*/  FMUL R60, R60, R89 ;  /* 0x000000593c3c7220 */ /* 0x000fe40000400000 */
[----:B------:R-:W-:Y:S01]  /*3110*/  IMAD.X R109, RZ, RZ, R109, P0 ;  /* 0x000000ffff6d7224 */ /* 0x000fe200000e066d */
[----:B------:R-:W-:Y:S01]  /*3120*/  ISETP.GT.AND P0, PT, R3, RZ, P2 ;  /* 0x000000ff0300720c */ /* 0x000fe20001704270 */
[----:B------:R-:W-:Y:S01]  /*3130*/  FFMA R60, R63, R88, R60 ;  /* 0x000000583f3c7223 */ /* 0x000fe2000000003c */
[----:B------:R-:W-:-:S04]  /*3140*/  P2R R119, PR, RZ, 0x4 ;  /* 0x00000004ff777803 */ /* 0x000fc80000000000 */
[----:B------:R-:W-:-:S05]  /*3150*/  F2FP.BF16.F32.PACK_AB R60, RZ, R60 ;  /* 0x0000003cff3c723e */ /* 0x000fca00000010ff */
[----:B------:R0:W-:Y:S02]  /*3160*/  @P1 STG.E.U16 desc[UR36][R58.64+0x12], R60 ;  /* 0x0000123c3a001986 */ /* 0x0001e4000c101524 */
[----:B------:R-:W-:Y:S05]  /*3170*/  @!P0 BRA `(.L_x_43) ;  /* 0x0000000000048947 */ /* 0x000fea0003800000 */
[----:B------:R0:W5:Y:S02]  /*3180*/  LDG.E.LTC128B.U16 R114, desc[UR36][R6.64+0x20] ;  /* 0x0000202406727981 */ /* 0x000164000c1e1520 */
.L_x_43:
[----:B------:R-:W-:Y:S05]  /*3190*/  BSYNC B1 ;  /* 0x0000000000017941 */ /* 0x000fea0003800000 */
.L_x_42:
[----:B0----5:R-:W-:Y:S01]  /*31a0*/  IMAD.U32 R60, R114, 0x10000, RZ ;  /* 0x00010000723c7824 */ /* 0x021fe200078e00ff */
[----:B------:R-:W-:Y:S01]  /*31b0*/  ISETP.GT.AND P1, PT, R4, 0x11, PT ;  /* 0x000000110400780c */ /* 0x000fe20003f24270 */
[-C--:B------:R-:W-:Y:S01]  /*31c0*/  IMAD.WIDE.U32 R62, R123, R106.reuse, R8 ;  /* 0x0000006a7b3e7225 */ /* 0x080fe200078e0008 */
[----:B------:R-:W-:Y:S03]  /*31d0*/  BSSY B1, `(.L_x_44) ;  /* 0x0000021000017945 */ /* 0x000fe60003800000 */
[----:B------:R-:W-:Y:S01]  /*31e0*/  FMUL R21, R60, R89 ;  /* 0x000000593c157220 */ /* 0x000fe20000400000 */
[----:B------:R-:W-:-:S03]  /*31f0*/  IMAD R60, R109, R106, RZ ;  /* 0x0000006a6d3c7224 */ /* 0x000fc600078e02ff */
[----:B------:R-:W-:Y:S01]  /*3200*/  FFMA R21, R64, R88, R21 ;  /* 0x0000005840157223 */ /* 0x000fe20000000015 */
[C---:B------:R-:W-:Y:S02]  /*3210*/  IMAD R121, R123.reuse, R107, R60 ;  /* 0x0000006b7b797224 */ /* 0x040fe400078e023c */
[----:B------:R-:W-:Y:S02]  /*3220*/  IMAD.WIDE.U32 R60, R123, R106, R102 ;  /* 0x0000006a7b3c7225 */ /* 0x000fe400078e0066 */
[----:B------:R-:W-:Y:S02]  /*3230*/  F2FP.BF16.F32.PACK_AB R21, RZ, R21 ;  /* 0x00000015ff15723e */ /* 0x000fe400000010ff */
[----:B------:R-:W-:Y:S02]  /*3240*/  IMAD.IADD R63, R121, 0x1, R63 ;  /* 0x00000001793f7824 */ /* 0x000fe400078e023f */
[----:B------:R-:W-:Y:S01]  /*3250*/  PRMT R107, R21, 0x7610, R107 ;  /* 0x00007610156b7816 */ /* 0x000fe2000000006b */
[----:B------:R-:W-:-:S02]  /*3260*/  IMAD.IADD R21, R61, 0x1, R121 ;  /* 0x000000013d157824 */ /* 0x000fc400078e0279 */
[----:B------:R-:W-:Y:S02]  /*3270*/  IMAD.WIDE.U32 R108, R19, R14, R62 ;  /* 0x0000000e136c7225 */ /* 0x000fe400078e003e */
[----:B------:R0:W-:Y:S01]  /*3280*/  @P0 STG.E.U16 desc[UR36][R104.64+0x20], R107 ;  /* 0x0000206b68000986 */ /* 0x0001e2000c101524 */
[----:B------:R-:W-:-:S04]  /*3290*/  LEA R62, P0, R60, R12, 0x1 ;  /* 0x0000000c3c3e7211 */ /* 0x000fc800078008ff */
[----:B------:R-:W-:Y:S01]  /*32a0*/  LEA.HI.X R63, R60, R13, R21, 0x1, P0 ;  /* 0x0000000d3c3f7211 */ /* 0x000fe200000f0c15 */
[----:B------:R-:W-:Y:S01]  /*32b0*/  IMAD.IADD R21, R101, 0x1, R109 ;  /* 0x0000000165157824 */ /* 0x000fe200078e026d */
[----:B------:R-:W-:-:S04]  /*32c0*/  LEA R60, P0, R108, R12, 0x1 ;  /* 0x0000000c6c3c7211 */ /* 0x000fc800078008ff */
[----:B------:R-:W-:Y:S01]  /*32d0*/  LEA.HI.X R61, R108, R13, R21, 0x1, P0 ;  /* 0x0000000d6c3d7211 */ /* 0x000fe200000f0c15 */
[----:B0-----:R-:W-:-:S04]  /*32e0*/  IMAD.WIDE.U32 R106, R123, R106, R112 ;  /* 0x0000006a7b6a7225 */ /* 0x001fc800078e0070 */
[----:B------:R-:W-:Y:S01]  /*32f0*/  IMAD.IADD R121, R121, 0x1, R107 ;  /* 0x0000000179797824 */ /* 0x000fe200078e026b */
[----:B------:R-:W-:-:S05]  /*3300*/  IADD3 R64, P0, R20, R106, RZ ;  /* 0x0000006a14407210 */ /* 0x000fca0007f1e0ff */
[----:B------:R-:W-:Y:S01]  /*3310*/  IMAD.X R102, R121, 0x1, R103, P0 ;  /* 0x0000000179667824 */ /* 0x000fe200000e0667 */
[----:B------:R-:W-:-:S05]  /*3320*/  IADD3 R20, P0, R8, R106, RZ ;  /* 0x0000006a08147210 */ /* 0x000fca0007f1e0ff */
[----:B------:R-:W-:Y:S01]  /*3330*/  IMAD.X R21, R9, 0x1, R121, P0 ;  /* 0x0000000109157824 */ /* 0x000fe200000e0679 */
[----:B------:R-:W-:Y:S01]  /*3340*/  LEA R8, P0, R64, R12, 0x1 ;  /* 0x0000000c40087211 */ /* 0x000fe200078008ff */
[----:B------:R-:W-:-:S03]  /*3350*/  IMAD.WIDE.U32 R20, R19, R14, R20 ;  /* 0x0000000e13147225 */ /* 0x000fc600078e0014 */
[----:B------:R-:W-:Y:S01]  /*3360*/  LEA.HI.X R9, R64, R13, R102, 0x1, P0 ;  /* 0x0000000d40097211 */ /* 0x000fe200000f0c66 */
[----:B------:R-:W-:Y:S01]  /*3370*/  IMAD.IADD R101, R101, 0x1, R21 ;  /* 0x0000000165657824 */ /* 0x000fe200078e0215 */
[----:B------:R-:W-:-:S04]  /*3380*/  LEA R12, P0, R20, R12, 0x1 ;  /* 0x0000000c140c7211 */ /* 0x000fc800078008ff */
[----:B------:R-:W-:Y:S02]  /*3390*/  LEA.HI.X R13, R20, R13, R101, 0x1, P0 ;  /* 0x0000000d140d7211 */ /* 0x000fe400000f0c65 */
[----:B------:R-:W-:Y:S02]  /*33a0*/  ISETP.GT.AND P0, PT, R3, RZ, P1 ;  /* 0x000000ff0300720c */ /* 0x000fe40000f04270 */
[----:B------:R-:W-:-:S11]  /*33b0*/  P2R R101, PR, RZ, 0x2 ;  /* 0x00000002ff657803 */ /* 0x000fd60000000000 */
[----:B------:R-:W-:Y:S05]  /*33c0*/  @!P0 BRA `(.L_x_45) ;  /* 0x0000000000048947 */ /* 0x000fea0003800000 */
[----:B------:R0:W5:Y:S02]  /*33d0*/  LDG.E.LTC128B.U16 R114, desc[UR36][R6.64+0x22] ;  /* 0x0000222406727981 */ /* 0x000164000c1e1520 */
.L_x_45:
[----:B------:R-:W-:Y:S05]  /*33e0*/  BSYNC B1 ;  /* 0x0000000000017941 */ /* 0x000fea0003800000 */
.L_x_44:
[----:B-----5:R-:W-:Y:S01]  /*33f0*/  IMAD.U32 R14, R114, 0x10000, RZ ;  /* 0x00010000720e7824 */ /* 0x020fe200078e00ff */
[----:B------:R-:W-:Y:S01]  /*3400*/  BSSY B1, `(.L_x_46) ;  /* 0x000000a000017945 */ /* 0x000fe20003800000 */
[----:B------:R-:W-:Y:S02]  /*3410*/  @P0 IMAD.MOV.U32 R20, RZ, RZ, R104 ;  /* 0x000000ffff140224 */ /* 0x000fe400078e0068 */
[----:B------:R-:W-:Y:S01]  /*3420*/  FMUL R14, R14, R89 ;  /* 0x000000590e0e7220 */ /* 0x000fe20000400000 */
[----:B------:R-:W-:-:S03]  /*3430*/  @P0 IMAD.MOV.U32 R21, RZ, RZ, R105 ;  /* 0x000000ffff150224 */ /* 0x000fc600078e0069 */
[----:B------:R-:W-:-:S05]  /*3440*/  FFMA R14, R65, R88, R14 ;  /* 0x00000058410e7223 */ /* 0x000fca000000000e */
[----:B------:R-:W-:-:S05]  /*3450*/  F2FP.BF16.F32.PACK_AB R14, RZ, R14 ;  /* 0x0000000eff0e723e */ /* 0x000fca00000010ff */
[----:B------:R0:W-:Y:S01]  /*3460*/  @P0 STG.E.U16 desc[UR36][R20.64+0x22], R14 ;  /* 0x0000220e14000986 */ /* 0x0001e2000c101524 */
[----:B------:R-:W-:-:S13]  /*3470*/  ISETP.GT.AND P0, PT, R3, 0x8, P2 ;  /* 0x000000080300780c */ /* 0x000fda0001704270 */
[----:B0-----:R-:W-:Y:S05]  /*3480*/  @!P0 BRA `(.L_x_47) ;  /* 0x0000000000048947 */ /* 0x001fea0003800000 */
[----:B------:R0:W5:Y:S02]  /*3490*/  LDG.E.LTC128B.U16 R114, desc[UR36][R56.64+0x20] ;  /* 0x0000202438727981 */ /* 0x000164000c1e1520 */
.L_x_47:
[----:B------:R-:W-:Y:S05]  /*34a0*/  BSYNC B1 ;  /* 0x0000000000017941 */ /* 0x000fea0003800000 */
.L_x_46:
[----:B-----5:R-:W-:Y:S01]  /*34b0*/  IMAD.U32 R14, R114, 0x10000, RZ ;  /* 0x00010000720e7824 */ /* 0x020fe200078e00ff */
[----:B------:R-:W-:Y:S03]  /*34c0*/  BSSY B1, `(.L_x_48) ;  /* 0x0000008000017945 */ /* 0x000fe60003800000 */
[----:B------:R-:W-:-:S04]  /*34d0*/  FMUL R19, R14, R89 ;  /* 0x000000590e137220 */ /* 0x000fc80000400000 */
[----:B------:R-:W-:-:S05]  /*34e0*/  FFMA R19, R66, R88, R19 ;  /* 0x0000005842137223 */ /* 0x000fca0000000013 */
[----:B------:R-:W-:-:S05]  /*34f0*/  F2FP.BF16.F32.PACK_AB R19, RZ, R19 ;  /* 0x00000013ff13723e */ /* 0x000fca00000010ff */
[----:B------:R0:W-:Y:S01]  /*3500*/  @P0 STG.E.U16 desc[UR36][R58.64+0x20], R19 ;  /* 0x000020133a000986 */ /* 0x0001e2000c101524 */
[----:B------:R-:W-:-:S13]  /*3510*/  ISETP.GT.AND P0, PT, R3, 0x8, P1 ;  /* 0x000000080300780c */ /* 0x000fda0000f04270 */
[----:B0-----:R-:W-:Y:S05]  /*3520*/  @!P0 BRA `(.L_x_49) ;  /* 0x0000000000048947 */ /* 0x001fea0003800000 */
[----:B------:R0:W5:Y:S02]  /*3530*/  LDG.E.LTC128B.U16 R114, desc[UR36][R56.64+0x22] ;  /* 0x0000222438727981 */ /* 0x000164000c1e1520 */
.L_x_49:
[----:B------:R-:W-:Y:S05]  /*3540*/  BSYNC B1 ;  /* 0x0000000000017941 */ /* 0x000fea0003800000 */
.L_x_48:
[----:B-----5:R-:W-:Y:S01]  /*3550*/  IMAD.U32 R14, R114, 0x10000, RZ ;  /* 0x00010000720e7824 */ /* 0x020fe200078e00ff */
[----:B------:R-:W-:Y:S01]  /*3560*/  ISETP.GT.AND P2, PT, R4, 0x18, PT ;  /* 0x000000180400780c */ /* 0x000fe20003f44270 */
[----:B------:R-:W-:Y:S02]  /*3570*/  BSSY B1, `(.L_x_50) ;  /* 0x0000009000017945 */ /* 0x000fe40003800000 */
[----:B------:R-:W-:Y:S01]  /*3580*/  FMUL R14, R14, R89 ;  /* 0x000000590e0e7220 */ /* 0x000fe20000400000 */
[----:B------:R-:W-:-:S03]  /*3590*/  P2R R102, PR, RZ, 0x4 ;  /* 0x00000004ff667803 */ /* 0x000fc60000000000 */
[----:B------:R-:W-:-:S05]  /*35a0*/  FFMA R14, R67, R88, R14 ;  /* 0x00000058430e7223 */ /* 0x000fca000000000e */
[----:B------:R-:W-:-:S05]  /*35b0*/  F2FP.BF16.F32.PACK_AB R14, RZ, R14 ;  /* 0x0000000eff0e723e */ /* 0x000fca00000010ff */
[----:B------:R0:W-:Y:S01]  /*35c0*/  @P0 STG.E.U16 desc[UR36][R58.64+0x22], R14 ;  /* 0x0000220e3a000986 */ /* 0x0001e2000c101524 */
[----:B------:R-:W-:-:S13]  /*35d0*/  ISETP.GT.AND P0, PT, R3, RZ, P2 ;  /* 0x000000ff0300720c */ /* 0x000fda0001704270 */
[----:B0-----:R-:W-:Y:S05]  /*35e0*/  @!P0 BRA `(.L_x_51) ;  /* 0x0000000000048947 */ /* 0x001fea0003800000 */
[----:B------:R0:W5:Y:S02]  /*35f0*/  LDG.E.LTC128B.U16 R114, desc[UR36][R6.64+0x30] ;  /* 0x0000302406727981 */ /* 0x000164000c1e1520 */
.L_x_51:
[----:B------:R-:W-:Y:S05]  /*3600*/  BSYNC B1 ;  /* 0x0000000000017941 */ /* 0x000fea0003800000 */
.L_x_50:
[----:B-----5:R-:W-:Y:S01]  /*3610*/  IMAD.U32 R14, R114, 0x10000, RZ ;  /* 0x00010000720e7824 */ /* 0x020fe200078e00ff */
[----:B------:R-:W-:Y:S01]  /*3620*/  ISETP.GT.AND P1, PT, R4, 0x19, PT ;  /* 0x000000190400780c */ /* 0x000fe20003f24270 */
[----:B------:R-:W-:Y:S01]  /*3630*/  @P0 IMAD.MOV.U32 R20, RZ, RZ, R104 ;  /* 0x000000ffff140224 */ /* 0x000fe200078e0068 */
[----:B------:R-:W-:Y:S01]  /*3640*/  BSSY B1, `(.L_x_52) ;  /* 0x000000a000017945 */ /* 0x000fe20003800000 */
[----:B------:R-:W-:Y:S01]  /*3650*/  FMUL R19, R14, R89 ;  /* 0x000000590e137220 */ /* 0x000fe20000400000 */
[----:B------:R-:W-:-:S03]  /*3660*/  @P0 IMAD.MOV.U32 R21, RZ, RZ, R105 ;  /* 0x000000ffff150224 */ /* 0x000fc600078e0069 */
[----:B------:R-:W-:Y:S01]  /*3670*/  FFMA R19, R68, R88, R19 ;  /* 0x0000005844137223 */ /* 0x000fe20000000013 */
[----:B------:R-:W-:-:S04]  /*3680*/  P2R R68, PR, RZ, 0x2 ;  /* 0x00000002ff447803 */ /* 0x000fc80000000000 */
[----:B------:R-:W-:-:S05]  /*3690*/  F2FP.BF16.F32.PACK_AB R19, RZ, R19 ;  /* 0x00000013ff13723e */ /* 0x000fca00000010ff */
[----:B------:R0:W-:Y:S01]  /*36a0*/  @P0 STG.E.U16 desc[UR36][R20.64+0x30], R19 ;  /* 0x0000301314000986 */ /* 0x0001e2000c101524 */
[----:B------:R-:W-:-:S13]  /*36b0*/  ISETP.GT.AND P0, PT, R3, RZ, P1 ;  /* 0x000000ff0300720c */ /* 0x000fda0000f04270 */
[----:B0-----:R-:W-:Y:S05]  /*36c0*/  @!P0 BRA `(.L_x_53) ;  /* 0x0000000000048947 */ /* 0x001fea0003800000 */
[----:B------:R0:W5:Y:S02]  /*36d0*/  LDG.E.LTC128B.U16 R114, desc[UR36][R6.64+0x32] ;  /* 0x0000322406727981 */ /* 0x000164000c1e1520 */
.L_x_53:
[----:B------:R-:W-:Y:S05]  /*36e0*/  BSYNC B1 ;  /* 0x0000000000017941 */ /* 0x000fea0003800000 */
.L_x_52:
        /* <DEDUP_REMOVED lines=11> */
.L_x_55:
[----:B------:R-:W-:Y:S05]  /*37a0*/  BSYNC B1 ;  /* 0x0000000000017941 */ /* 0x000fea0003800000 */
.L_x_54:
        /* <DEDUP_REMOVED lines=9> */
.L_x_57:
[----:B------:R-:W-:Y:S05]  /*3840*/  BSYNC B1 ;  /* 0x0000000000017941 */ /* 0x000fea0003800000 */
.L_x_56:
        /* <DEDUP_REMOVED lines=11> */
.L_x_59:
[----:B------:R-:W-:Y:S05]  /*3900*/  BSYNC B1 ;  /* 0x0000000000017941 */ /* 0x000fea0003800000 */
.L_x_58:
[----:B-----5:R-:W-:Y:S01]  /*3910*/  IMAD.U32 R14, R114, 0x10000, RZ ;  /* 0x00010000720e7824 */ /* 0x020fe200078e00ff */
[----:B------:R-:W-:Y:S01]  /*3920*/  ISETP.GT.AND P1, PT, R4, 0x21, PT ;  /* 0x000000210400780c */ /* 0x000fe20003f24270 */
[----:B------:R-:W-:Y:S01]  /*3930*/  @P0 IMAD.MOV.U32 R20, RZ, RZ, R104 ;  /* 0x000000ffff140224 */ /* 0x000fe200078e0068 */
[----:B------:R-:W-:Y:S01]  /*3940*/  BSSY B1, `(.L_x_60) ;  /* 0x000000a000017945 */ /* 0x000fe20003800000 */
[----:B------:R-:W-:Y:S01]  /*3950*/  FMUL R19, R14, R89 ;  /* 0x000000590e137220 */ /* 0x000fe20000400000 */
[----:B------:R-:W-:Y:S01]  /*3960*/  @P0 IMAD.MOV.U32 R21, RZ, RZ, R105 ;  /* 0x000000ffff150224 */ /* 0x000fe200078e0069 */
[----:B------:R-:W-:Y:S02]  /*3970*/  P2R R70, PR, RZ, 0x2 ;  /* 0x00000002ff467803 */ /* 0x000fe40000000000 */
[----:B------:R-:W-:-:S05]  /*3980*/  FFMA R19, R72, R88, R19 ;  /* 0x0000005848137223 */ /* 0x000fca0000000013 */
[----:B------:R-:W-:-:S05]  /*3990*/  F2FP.BF16.F32.PACK_AB R19, RZ, R19 ;  /* 0x00000013ff13723e */ /* 0x000fca00000010ff */
[----:B------:R0:W-:Y:S01]  /*39a0*/  @P0 STG.E.U16 desc[UR36][R20.64+0x40], R19 ;  /* 0x0000401314000986 */ /* 0x0001e2000c101524 */
[----:B------:R-:W-:-:S13]  /*39b0*/  ISETP.GT.AND P0, PT, R3, RZ, P1 ;  /* 0x000000ff0300720c */ /* 0x000fda0000f04270 */
[----:B0-----:R-:W-:Y:S05]  /*39c0*/  @!P0 BRA `(.L_x_61) ;  /* 0x0000000000048947 */ /* 0x001fea0003800000 */
[----:B------:R0:W5:Y:S02]  /*39d0*/  LDG.E.LTC128B.U16 R114, desc[UR36][R6.64+0x42] ;  /* 0x0000422406727981 */ /* 0x000164000c1e1520 */
.L_x_61:
[----:B------:R-:W-:Y:S05]  /*39e0*/  BSYNC B1 ;  /* 0x0000000000017941 */ /* 0x000fea0003800000 */
.L_x_60:
        /* <DEDUP_REMOVED lines=11> */
.L_x_63:
[----:B------:R-:W-:Y:S05]  /*3aa0*/  BSYNC B1 ;  /* 0x0000000000017941 */ /* 0x000fea0003800000 */
.L_x_62:
        /* <DEDUP_REMOVED lines=9> */
.L_x_65:
[----:B------:R-:W-:Y:S05]  /*3b40*/  BSYNC B1 ;  /* 0x0000000000017941 */ /* 0x000fea0003800000 */
.L_x_64:
        /* <DEDUP_REMOVED lines=11> */
.L_x_67:
[----:B------:R-:W-:Y:S05]  /*3c00*/  BSYNC B1 ;  /* 0x0000000000017941 */ /* 0x000fea0003800000 */
.L_x_66:
        /* <DEDUP_REMOVED lines=13> */
.L_x_69:
[----:B------:R-:W-:Y:S05]  /*3ce0*/  BSYNC B1 ;  /* 0x0000000000017941 */ /* 0x000fea0003800000 */
.L_x_68:
        /* <DEDUP_REMOVED lines=11> */
.L_x_71:
[----:B------:R-:W-:Y:S05]  /*3da0*/  BSYNC B1 ;  /* 0x0000000000017941 */ /* 0x000fea0003800000 */
.L_x_70:
        /* <DEDUP_REMOVED lines=9> */
.L_x_73:
[----:B------:R-:W-:Y:S05]  /*3e40*/  BSYNC B1 ;  /* 0x0000000000017941 */ /* 0x000fea0003800000 */
.L_x_72:
[----:B-----5:R-:W-:Y:S01]  /*3e50*/  IMAD.U32 R14, R114, 0x10000, RZ ;  /* 0x00010000720e7824 */ /* 0x020fe200078e00ff */
[----:B------:R-:W-:Y:S01]  /*3e60*/  ISETP.GT.AND P3, PT, R4, 0x30, PT ;  /* 0x000000300400780c */ /* 0x000fe20003f64270 */
[----:B------:R-:W-:Y:S02]  /*3e70*/  BSSY B1, `(.L_x_74) ;  /* 0x0000008000017945 */ /* 0x000fe40003800000 */
[----:B------:R-:W-:-:S04]  /*3e80*/  FMUL R14, R14, R89 ;  /* 0x000000590e0e7220 */ /* 0x000fc80000400000 */
[----:B------:R-:W-:-:S05]  /*3e90*/  FFMA R14, R79, R88, R14 ;  /* 0x000000584f0e7223 */ /* 0x000fca000000000e */
[----:B------:R-:W-:-:S05]  /*3ea0*/  F2FP.BF16.F32.PACK_AB R14, RZ, R14 ;  /* 0x0000000eff0e723e */ /* 0x000fca00000010ff */
[----:B------:R0:W-:Y:S01]  /*3eb0*/  @P0 STG.E.U16 desc[UR36][R58.64+0x52], R14 ;  /* 0x0000520e3a000986 */ /* 0x0001e2000c101524 */
[----:B------:R-:W-:-:S13]  /*3ec0*/  ISETP.GT.AND P0, PT, R3, RZ, P3 ;  /* 0x000000ff0300720c */ /* 0x000fda0001f04270 */
[----:B0-----:R-:W-:Y:S05]  /*3ed0*/  @!P0 BRA `(.L_x_75) ;  /* 0x0000000000048947 */ /* 0x001fea0003800000 */
[----:B------:R0:W5:Y:S02]  /*3ee0*/  LDG.E.LTC128B.U16 R114, desc[UR36][R6.64+0x60] ;  /* 0x0000602406727981 */ /* 0x000164000c1e1520 */
.L_x_75:
[----:B------:R-:W-:Y:S05]  /*3ef0*/  BSYNC B1 ;  /* 0x0000000000017941 */ /* 0x000fea0003800000 */
.L_x_74:
[----:B-----5:R-:W-:Y:S01]  /*3f00*/  IMAD.U32 R14, R114, 0x10000, RZ ;  /* 0x00010000720e7824 */ /* 0x020fe200078e00ff */
[----:B------:R-:W-:Y:S01]  /*3f10*/  ISETP.GT.AND P2, PT, R4, 0x31, PT ;  /* 0x000000310400780c */ /* 0x000fe20003f44270 */
[----:B------:R-:W-:Y:S01]  /*3f20*/  @P0 IMAD.MOV.U32 R20, RZ, RZ, R104 ;  /* 0x000000ffff140224 */ /* 0x000fe200078e0068 */
[----:B------:R-:W-:Y:S01]  /*3f30*/  BSSY B1, `(.L_x_76) ;  /* 0x0000009000017945 */ /* 0x000fe20003800000 */
[----:B------:R-:W-:Y:S01]  /*3f40*/  FMUL R19, R14, R89 ;  /* 0x000000590e137220 */ /* 0x000fe20000400000 */
[----:B------:R-:W-:-:S03]  /*3f50*/  @P0 IMAD.MOV.U32 R21, RZ, RZ, R105 ;  /* 0x000000ffff150224 */ /* 0x000fc600078e0069 */
[----:B------:R-:W-:-:S05]  /*3f60*/  FFMA R19, R80, R88, R19 ;  /* 0x0000005850137223 */ /* 0x000fca0000000013 */
[----:B------:R-:W-:-:S05]  /*3f70*/  F2FP.BF16.F32.PACK_AB R19, RZ, R19 ;  /* 0x00000013ff13723e */ /* 0x000fca00000010ff */
[----:B------:R0:W-:Y:S01]  /*3f80*/  @P0 STG.E.U16 desc[UR36][R20.64+0x60], R19 ;  /* 0x0000601314000986 */ /* 0x0001e2000c101524 */
[----:B------:R-:W-:-:S13]  /*3f90*/  ISETP.GT.AND P0, PT, R3, RZ, P2 ;  /* 0x000000ff0300720c */ /* 0x000fda0001704270 */
[----:B0-----:R-:W-:Y:S05]  /*3fa0*/  @!P0 BRA `(.L_x_77) ;  /* 0x0000000000048947 */ /* 0x001fea0003800000 */
[----:B------:R0:W5:Y:S02]  /*3fb0*/  LDG.E.LTC128B.U16 R114, desc[UR36][R6.64+0x62] ;  /* 0x0000622406727981 */ /* 0x000164000c1e1520 */
.L_x_77:
[----:B------:R-:W-:Y:S05]  /*3fc0*/  BSYNC B1 ;  /* 0x0000000000017941 */ /* 0x000fea0003800000 */
.L_x_76:
        /* <DEDUP_REMOVED lines=11> */
.L_x_79:
[----:B------:R-:W-:Y:S05]  /*4080*/  BSYNC B1 ;  /* 0x0000000000017941 */ /* 0x000fea0003800000 */
.L_x_78:
        /* <DEDUP_REMOVED lines=9> */
.L_x_81:
[----:B------:R-:W-:Y:S05]  /*4120*/  BSYNC B1 ;  /* 0x0000000000017941 */ /* 0x000fea0003800000 */
.L_x_80:
        /* <DEDUP_REMOVED lines=10> */
.L_x_83:
[----:B------:R-:W-:Y:S05]  /*41d0*/  BSYNC B1 ;  /* 0x0000000000017941 */ /* 0x000fea0003800000 */
.L_x_82:
        /* <DEDUP_REMOVED lines=8> */
[----:B------:R-:W-:-:S05]  /*4260*/  IADD3 R20, P0, R15, R110, RZ ;  /* 0x0000006e0f147210 */ /* 0x000fca0007f1e0ff */
[----:B------:R-:W-:Y:S01]  /*4270*/  IMAD.X R21, R5, 0x1, R111, P0 ;  /* 0x0000000105157824 */ /* 0x000fe200000e066f */
[----:B------:R-:W-:-:S05]  /*4280*/  IADD3 R64, P0, R15, R110, RZ ;  /* 0x0000006e0f407210 */ /* 0x000fca0007f1e0ff */
[----:B------:R-:W-:Y:S01]  /*4290*/  IMAD.X R65, R5, 0x1, R111, P0 ;  /* 0x0000000105417824 */ /* 0x000fe200000e066f */
[----:B------:R-:W-:-:S05]  /*42a0*/  IADD3 R14, P0, R15, R104, RZ ;  /* 0x000000680f0e7210 */ /* 0x000fca0007f1e0ff */
[----:B------:R-:W-:Y:S01]  /*42b0*/  IMAD.X R15, R5, 0x1, R105, P0 ;  /* 0x00000001050f7824 */ /* 0x000fe200000e0669 */
[----:B------:R-:W-:-:S04]  /*42c0*/  ISETP.GT.AND P0, PT, R4, 0x39, PT ;  /* 0x000000390400780c */ /* 0x000fc80003f04270 */
[----:B------:R-:W-:-:S13]  /*42d0*/  ISETP.GT.AND P4, PT, R3, RZ, P0 ;  /* 0x000000ff0300720c */ /* 0x000fda0000784270 */
[----:B0-----:R-:W-:Y:S05]  /*42e0*/  @!P4 BRA `(.L_x_85) ;  /* 0x000000000004c947 */ /* 0x001fea0003800000 */
[----:B------:R0:W5:Y:S02]  /*42f0*/  LDG.E.LTC128B.U16 R114, desc[UR36][R6.64+0x72] ;  /* 0x0000722406727981 */ /* 0x000164000c1e1520 */
.L_x_85:
[----:B------:R-:W-:Y:S05]  /*4300*/  BSYNC B1 ;  /* 0x0000000000017941 */ /* 0x000fea0003800000 */
.L_x_84:
        /* <DEDUP_REMOVED lines=9> */
.L_x_87:
[----:B------:R-:W-:Y:S05]  /*43a0*/  BSYNC B1 ;  /* 0x0000000000017941 */ /* 0x000fea0003800000 */
.L_x_86:
        /* <DEDUP_REMOVED lines=9> */
.L_x_89:
[----:B------:R-:W-:Y:S05]  /*4440*/  BSYNC B1 ;  /* 0x0000000000017941 */ /* 0x000fea0003800000 */
.L_x_88:
[----:B-----5:R-:W-:-:S04]  /*4450*/  IMAD.U32 R4, R114, 0x10000, RZ ;  /* 0x0001000072047824 */ /* 0x020fc800078e00ff */
[----:B------:R-:W-:-:S04]  /*4460*/  FMUL R4, R4, R89 ;  /* 0x0000005904047220 */ /* 0x000fc80000400000 */
[----:B------:R-:W-:-:S05]  /*4470*/  FFMA R4, R87, R88, R4 ;  /* 0x0000005857047223 */ /* 0x000fca0000000004 */
[----:B------:R-:W-:-:S04]  /*4480*/  F2FP.BF16.F32.PACK_AB R4, RZ, R4 ;  /* 0x00000004ff04723e */ /* 0x000fc800000010ff */
[----:B-1-34-:R-:W-:-:S05]  /*4490*/  PRMT R6, R4, 0x7610, R6 ;  /* 0x0000761004067816 */ /* 0x01afca0000000006 */
[----:B------:R1:W-:Y:S01]  /*44a0*/  @P4 STG.E.U16 desc[UR36][R58.64+0x72], R6 ;  /* 0x000072063a004986 */ /* 0x0003e2000c101524 */
[----:B------:R-:W-:-:S13]  /*44b0*/  ISETP.GT.AND P4, PT, R3, 0x80, P6 ;  /* 0x000000800300780c */ /* 0x000fda0003784270 */
[----:B------:R-:W3:Y:S01]  /*44c0*/  @P4 LDG.E.LTC128B.U16 R114, desc[UR36][R62.64] ;  /* 0x000000243e724981 */ /* 0x000ee2000c1e1520 */
[----:B------:R-:W-:Y:S01]  /*44d0*/  BSSY B1, `(.L_x_90) ;  /* 0x000000a000017945 */ /* 0x000fe20003800000 */
[----:B---3--:R-:W-:-:S04]  /*44e0*/  IMAD.U32 R4, R114, 0x10000, RZ ;  /* 0x0001000072047824 */ /* 0x008fc800078e00ff */
[----:B------:R-:W-:-:S04]  /*44f0*/  FMUL R5, R4, R89 ;  /* 0x0000005904057220 */ /* 0x000fc80000400000 */
[----:B------:R-:W-:-:S05]  /*4500*/  FFMA R5, R24, R88, R5 ;  /* 0x0000005818057223 */ /* 0x000fca0000000005 */
[----:B------:R-:W-:-:S05]  /*4510*/  F2FP.BF16.F32.PACK_AB R5, RZ, R5 ;  /* 0x00000005ff05723e */ /* 0x000fca00000010ff */
[----:B------:R1:W-:Y:S01]  /*4520*/  @P4 STG.E.U16 desc[UR36][R14.64], R5 ;  /* 0x000000050e004986 */ /* 0x0003e2000c101524 */
[----:B------:R-:W-:-:S04]  /*4530*/  ISETP.NE.AND P4, PT, R117, RZ, PT ;  /* 0x000000ff7500720c */ /* 0x000fc80003f85270 */
[----:B------:R-:W-:-:S13]  /*4540*/  ISETP.GT.AND P4, PT, R3, 0x80, P4 ;  /* 0x000000800300780c */ /* 0x000fda0002784270 */
[----:B-1----:R-:W-:Y:S05]  /*4550*/  @!P4 BRA `(.L_x_91) ;  /* 0x000000000004c947 */ /* 0x002fea0003800000 */
[----:B------:R1:W5:Y:S02]  /*4560*/  LDG.E.LTC128B.U16 R114, desc[UR36][R60.64+0x2] ;  /* 0x000002243c727981 */ /* 0x000364000c1e1520 */
.L_x_91:
[----:B------:R-:W-:Y:S05]  /*4570*/  BSYNC B1 ;  /* 0x0000000000017941 */ /* 0x000fea0003800000 */
.L_x_90:
[----:B-----5:R-:W-:Y:S01]  /*4580*/  IMAD.U32 R4, R114, 0x10000, RZ ;  /* 0x0001000072047824 */ /* 0x020fe200078e00ff */
[----:B------:R-:W-:Y:S01]  /*4590*/  ISETP.GT.AND P6, PT, R3, 0x88, P6 ;  /* 0x000000880300780c */ /* 0x000fe200037c4270 */
[----:B------:R-:W-:Y:S01]  /*45a0*/  @P4 IMAD.MOV.U32 R5, RZ, RZ, R15 ;  /* 0x000000ffff054224 */ /* 0x000fe200078e000f */
[----:B------:R-:W-:Y:S01]  /*45b0*/  BSSY B1, `(.L_x_92) ;  /* 0x0000009000017945 */ /* 0x000fe20003800000 */
[----:B------:R-:W-:-:S04]  /*45c0*/  FMUL R4, R4, R89 ;  /* 0x0000005904047220 */ /* 0x000fc80000400000 */
[----:B------:R-:W-:-:S05]  /*45d0*/  FFMA R4, R25, R88, R4 ;  /* 0x0000005819047223 */ /* 0x000fca0000000004 */
[----:B------:R-:W-:-:S04]  /*45e0*/  F2FP.BF16.F32.PACK_AB R4, RZ, R4 ;  /* 0x00000004ff04723e */ /* 0x000fc800000010ff */
[----:B------:R-:W-:Y:S01]  /*45f0*/  PRMT R6, R4, 0x7610, R6 ;  /* 0x0000761004067816 */ /* 0x000fe20000000006 */
[----:B------:R-:W-:-:S05]  /*4600*/  @P4 IMAD.MOV.U32 R4, RZ, RZ, R14 ;  /* 0x000000ffff044224 */ /* 0x000fca00078e000e */
[----:B------:R3:W-:Y:S01]  /*4610*/  @P4 STG.E.U16 desc[UR36][R4.64+0x2], R6 ;  /* 0x0000020604004986 */ /* 0x0007e2000c101524 */
[----:B------:R-:W-:Y:S05]  /*4620*/  @!P6 BRA `(.L_x_93) ;  /* 0x000000000004e947 */ /* 0x000fea0003800000 */
[----:B------:R4:W5:Y:S02]  /*4630*/  LDG.E.LTC128B.U16 R114, desc[UR36][R8.64] ;  /* 0x0000002408727981 */ /* 0x000964000c1e1520 */
.L_x_93:
[----:B------:R-:W-:Y:S05]  /*4640*/  BSYNC B1 ;  /* 0x0000000000017941 */ /* 0x000fea0003800000 */
.L_x_92:
[----:B---3-5:R-:W-:Y:S01]  /*4650*/  IMAD.U32 R4, R114, 0x10000, RZ ;  /* 0x0001000072047824 */ /* 0x028fe200078e00ff */
[----:B------:R-:W-:Y:S01]  /*4660*/  ISETP.NE.AND P4, PT, R117, RZ, PT ;  /* 0x000000ff7500720c */ /* 0x000fe20003f85270 */
[----:B------:R-:W-:Y:S02]  /*4670*/  BSSY B1, `(.L_x_94) ;  /* 0x0000008000017945 */ /* 0x000fe40003800000 */
[----:B------:R-:W-:Y:S01]  /*4680*/  FMUL R5, R4, R89 ;  /* 0x0000005904057220 */ /* 0x000fe20000400000 */
[----:B------:R-:W-:-:S03]  /*4690*/  ISETP.GT.AND P4, PT, R3, 0x88, P4 ;  /* 0x000000880300780c */ /* 0x000fc60002784270 */
[----:B------:R-:W-:-:S05]  /*46a0*/  FFMA R5, R26, R88, R5 ;  /* 0x000000581a057223 */ /* 0x000fca0000000005 */
[----:B------:R-:W-:-:S05]  /*46b0*/  F2FP.BF16.F32.PACK_AB R5, RZ, R5 ;  /* 0x00000005ff05723e */ /* 0x000fca00000010ff */
[----:B------:R3:W-:Y:S01]  /*46c0*/  @P6 STG.E.U16 desc[UR36][R20.64], R5 ;  /* 0x0000000514006986 */ /* 0x0007e2000c101524 */
[----:B------:R-:W-:Y:S05]  /*46d0*/  @!P4 BRA `(.L_x_95) ;  /* 0x000000000004c947 */ /* 0x000fea0003800000 */
[----:B------:R0:W5:Y:S02]  /*46e0*/  LDG.E.LTC128B.U16 R114, desc[UR36][R12.64+0x2] ;  /* 0x000002240c727981 */ /* 0x000164000c1e1520 */
.L_x_95:
[----:B------:R-:W-:Y:S05]  /*46f0*/  BSYNC B1 ;  /* 0x0000000000017941 */ /* 0x000fea0003800000 */
.L_x_94:
[----:B-----5:R-:W-:Y:S01]  /*4700*/  IMAD.U32 R4, R114, 0x10000, RZ ;  /* 0x0001000072047824 */ /* 0x020fe200078e00ff */
[----:B------:R-:W-:Y:S01]  /*4710*/  ISETP.NE.AND P6, PT, R115, RZ, PT ;  /* 0x000000ff7300720c */ /* 0x000fe20003fc5270 */
[----:B------:R-:W-:Y:S02]  /*4720*/  BSSY B1, `(.L_x_96) ;  /* 0x0000008000017945 */ /* 0x000fe40003800000 */
[----:B------:R-:W-:-:S04]  /*4730*/  FMUL R4, R4, R89 ;  /* 0x0000005904047220 */ /* 0x000fc80000400000 */
[----:B------:R-:W-:-:S05]  /*4740*/  FFMA R4, R27, R88, R4 ;  /* 0x000000581b047223 */ /* 0x000fca0000000004 */
[----:B------:R-:W-:-:S05]  /*4750*/  F2FP.BF16.F32.PACK_AB R4, RZ, R4 ;  /* 0x00000004ff04723e */ /* 0x000fca00000010ff */
[----:B------:R0:W-:Y:S01]  /*4760*/  @P4 STG.E.U16 desc[UR36][R64.64+0x2], R4 ;  /* 0x0000020440004986 */ /* 0x0001e2000c101524 */
[----:B------:R-:W-:-:S13]  /*4770*/  ISETP.GT.AND P4, PT, R3, 0x80, P6 ;  /* 0x000000800300780c */ /* 0x000fda0003784270 */
[----:B0-----:R-:W-:Y:S05]  /*4780*/  @!P4 BRA `(.L_x_97) ;  /* 0x000000000004c947 */ /* 0x001fea0003800000 */
[----:B------:R0:W5:Y:S02]  /*4790*/  LDG.E.LTC128B.U16 R114, desc[UR36][R60.64+0x10] ;  /* 0x000010243c727981 */ /* 0x000164000c1e1520 */
.L_x_97:
[----:B------:R-:W-:Y:S05]  /*47a0*/  BSYNC B1 ;  /* 0x0000000000017941 */ /* 0x000fea0003800000 */
.L_x_96:
[----:B-----5:R-:W-:Y:S01]  /*47b0*/  IMAD.U32 R4, R114, 0x10000, RZ ;  /* 0x0001000072047824 */ /* 0x020fe200078e00ff */
[----:B------:R-:W-:Y:S01]  /*47c0*/  ISETP.NE.AND P6, PT, R118, RZ, PT ;  /* 0x000000ff7600720c */ /* 0x000fe20003fc5270 */
[----:B------:R-:W-:Y:S02]  /*47d0*/  BSSY B1, `(.L_x_98) ;  /* 0x000000b000017945 */ /* 0x000fe40003800000 */
[----:B---3--:R-:W-:Y:S01]  /*47e0*/  FMUL R5, R4, R89 ;  /* 0x0000005904057220 */ /* 0x008fe20000400000 */
[----:B------:R-:W-:-:S03]  /*47f0*/  @P4 IMAD.MOV.U32 R4, RZ, RZ, R14 ;  /* 0x000000ffff044224 */ /* 0x000fc600078e000e */
[----:B------:R-:W-:-:S05]  /*4800*/  FFMA R5, R28, R88, R5 ;  /* 0x000000581c057223 */ /* 0x000fca0000000005 */
[----:B------:R-:W-:-:S04]  /*4810*/  F2FP.BF16.F32.PACK_AB R5, RZ, R5 ;  /* 0x00000005ff05723e */ /* 0x000fc800000010ff */
[----:B------:R-:W-:Y:S01]  /*4820*/  PRMT R6, R5, 0x7610, R6 ;  /* 0x0000761005067816 */ /* 0x000fe20000000006 */
[----:B------:R-:W-:-:S05]  /*4830*/  @P4 IMAD.MOV.U32 R5, RZ, RZ, R15 ;  /* 0x000000ffff054224 */ /* 0x000fca00078e000f */
[----:B------:R3:W-:Y:S01]  /*4840*/  @P4 STG.E.U16 desc[UR36][R4.64+0x10], R6 ;  /* 0x0000100604004986 */ /* 0x0007e2000c101524 */
[----:B------:R-:W-:-:S13]  /*4850*/  ISETP.GT.AND P4, PT, R3, 0x80, P6 ;  /* 0x000000800300780c */ /* 0x000fda0003784270 */
[----:B---3--:R-:W-:Y:S05]  /*4860*/  @!P4 BRA `(.L_x_99) ;  /* 0x000000000004c947 */ /* 0x008fea0003800000 */
[----:B------:R3:W5:Y:S02]  /*4870*/  LDG.E.LTC128B.U16 R114, desc[UR36][R60.64+0x12] ;  /* 0x000012243c727981 */ /* 0x000764000c1e1520 */
.L_x_99:
[----:B------:R-:W-:Y:S05]  /*4880*/  BSYNC B1 ;  /* 0x0000000000017941 */ /* 0x000fea0003800000 */
.L_x_98:
[----:B-----5:R-:W-:Y:S01]  /*4890*/  IMAD.U32 R4, R114, 0x10000, RZ ;  /* 0x0001000072047824 */ /* 0x020fe200078e00ff */
[----:B------:R-:W-:Y:S01]  /*48a0*/  BSSY B1, `(.L_x_100) ;  /* 0x000000c000017945 */ /* 0x000fe20003800000 */
[----:B------:R-:W-:Y:S02]  /*48b0*/  @P4 IMAD.MOV.U32 R5, RZ, RZ, R15 ;  /* 0x000000ffff054224 */ /* 0x000fe400078e000f */
[----:B------:R-:W-:-:S04]  /*48c0*/  FMUL R4, R4, R89 ;  /* 0x0000005904047220 */ /* 0x000fc80000400000 */
[----:B------:R-:W-:-:S05]  /*48d0*/  FFMA R4, R29, R88, R4 ;  /* 0x000000581d047223 */ /* 0x000fca0000000004 */
[----:B------:R-:W-:-:S04]  /*48e0*/  F2FP.BF16.F32.PACK_AB R4, RZ, R4 ;  /* 0x00000004ff04723e */ /* 0x000fc800000010ff */
[----:B------:R-:W-:Y:S01]  /*48f0*/  PRMT R6, R4, 0x7610, R6 ;  /* 0x0000761004067816 */ /* 0x000fe20000000006 */
[----:B------:R-:W-:-:S05]  /*4900*/  @P4 IMAD.MOV.U32 R4, RZ, RZ, R14 ;  /* 0x000000ffff044224 */ /* 0x000fca00078e000e */
[----:B------:R0:W-:Y:S01]  /*4910*/  @P4 STG.E.U16 desc[UR36][R4.64+0x12], R6 ;  /* 0x0000120604004986 */ /* 0x0001e2000c101524 */
[----:B------:R-:W-:-:S04]  /*4920*/  ISETP.NE.AND P4, PT, R115, RZ, PT ;  /* 0x000000ff7300720c */ /* 0x000fc80003f85270 */
[----:B------:R-:W-:-:S13]  /*4930*/  ISETP.GT.AND P4, PT, R3, 0x88, P4 ;  /* 0x000000880300780c */ /* 0x000fda0002784270 */
[----:B0-----:R-:W-:Y:S05]  /*4940*/  @!P4 BRA `(.L_x_101) ;  /* 0x000000000004c947 */ /* 0x001fea0003800000 */
[----:B------:R0:W5:Y:S02]  /*4950*/  LDG.E.LTC128B.U16 R114, desc[UR36][R12.64+0x10] ;  /* 0x000010240c727981 */ /* 0x000164000c1e1520 */
.L_x_101:
[----:B------:R-:W-:Y:S05]  /*4960*/  BSYNC B1 ;  /* 0x0000000000017941 */ /* 0x000fea0003800000 */
.L_x_100:
        /* <DEDUP_REMOVED lines=9> */
.L_x_103:
[----:B------:R-:W-:Y:S05]  /*4a00*/  BSYNC B1 ;  /* 0x0000000000017941 */ /* 0x000fea0003800000 */
.L_x_102:
[----:B-----5:R-:W-:Y:S01]  /*4a10*/  IMAD.U32 R4, R114, 0x10000, RZ ;  /* 0x0001000072047824 */ /* 0x020fe200078e00ff */
[----:B------:R-:W-:Y:S01]  /*4a20*/  ISETP.NE.AND P6, PT, R119, RZ, PT ;  /* 0x000000ff7700720c */ /* 0x000fe20003fc5270 */
        /* <DEDUP_REMOVED lines=8> */
[----:B------:R-:W-:-:S13]  /*4ab0*/  ISETP.GT.AND P4, PT, R3, 0x80, P6 ;  /* 0x000000800300780c */ /* 0x000fda0003784270 */
[----:B0-----:R-:W-:Y:S05]  /*4ac0*/  @!P4 BRA `(.L_x_105) ;  /* 0x000000000004c947 */ /* 0x001fea0003800000 */
[----:B------:R0:W5:Y:S02]  /*4ad0*/  LDG.E.LTC128B.U16 R114, desc[UR36][R60.64+0x20] ;  /* 0x000020243c727981 */ /* 0x000164000c1e1520 */
.L_x_105:
[----:B------:R-:W-:Y:S05]  /*4ae0*/  BSYNC B1 ;  /* 0x0000000000017941 */ /* 0x000fea0003800000 */
.L_x_104:
[----:B-----5:R-:W-:Y:S01]  /*4af0*/  IMAD.U32 R4, R114, 0x10000, RZ ;  /* 0x0001000072047824 */ /* 0x020fe200078e00ff */
[----:B------:R-:W-:Y:S01]  /*4b00*/  ISETP.NE.AND P6, PT, R101, RZ, PT ;  /* 0x000000ff6500720c */ /* 0x000fe20003fc5270 */
[----:B------:R-:W-:Y:S02]  /*4b10*/  BSSY B1, `(.L_x_106) ;  /* 0x000000b000017945 */ /* 0x000fe40003800000 */
[----:B------:R-:W-:Y:S01]  /*4b20*/  FMUL R5, R4, R89 ;  /* 0x0000005904057220 */ /* 0x000fe20000400000 */
[----:B------:R-:W-:-:S03]  /*4b30*/  @P4 IMAD.MOV.U32 R4, RZ, RZ, R14 ;  /* 0x000000ffff044224 */ /* 0x000fc600078e000e */
        /* <DEDUP_REMOVED lines=8> */
.L_x_107:
[----:B------:R-:W-:Y:S05]  /*4bc0*/  BSYNC B1 ;  /* 0x0000000000017941 */ /* 0x000fea0003800000 */
.L_x_106:
        /* <DEDUP_REMOVED lines=13> */
.L_x_109:
[----:B------:R-:W-:Y:S05]  /*4ca0*/  BSYNC B1 ;  /* 0x0000000000017941 */ /* 0x000fea0003800000 */
.L_x_108:
[----:B-----5:R-:W-:Y:S01]  /*4cb0*/  IMAD.U32 R4, R114, 0x10000, RZ ;  /* 0x0001000072047824 */ /* 0x020fe200078e00ff */
[----:B------:R-:W-:Y:S03]  /*4cc0*/  BSSY B1, `(.L_x_110) ;  /* 0x000000b000017945 */ /* 0x000fe60003800000 */
        /* <DEDUP_REMOVED lines=10> */
.L_x_111:
[----:B------:R-:W-:Y:S05]  /*4d70*/  BSYNC B1 ;  /* 0x0000000000017941 */ /* 0x000fea0003800000 */
.L_x_110:
        /* <DEDUP_REMOVED lines=13> */
.L_x_113:
[----:B------:R-:W-:Y:S05]  /*4e50*/  BSYNC B1 ;  /* 0x0000000000017941 */ /* 0x000fea0003800000 */
.L_x_112:
        /* <DEDUP_REMOVED lines=13> */
.L_x_115:
[----:B------:R-:W-:Y:S05]  /*4f30*/  BSYNC B1 ;  /* 0x0000000000017941 */ /* 0x000fea0003800000 */
.L_x_114:
        /* <DEDUP_REMOVED lines=13> */
.L_x_117:
[----:B------:R-:W-:Y:S05]  /*5010*/  BSYNC B1 ;  /* 0x0000000000017941 */ /* 0x000fea0003800000 */
.L_x_116:
[----:B-----5:R-:W-:Y:S01]  /*5020*/  IMAD.U32 R4, R114, 0x10000, RZ ;  /* 0x0001000072047824 */ /* 0x020fe200078e00ff */
[----:B------:R-:W-:Y:S03]  /*5030*/  BSSY B1, `(.L_x_118) ;  /* 0x000000b000017945 */ /* 0x000fe60003800000 */
[----:B------:R-:W-:Y:S01]  /*5040*/  FMUL R5, R4, R89 ;  /* 0x0000005904057220 */ /* 0x000fe20000400000 */
[----:B------:R-:W-:-:S03]  /*5050*/  @P4 MOV R4, R10 ;  /* 0x0000000a00044202 */ /* 0x000fc60000000f00 */
        /* <DEDUP_REMOVED lines=8> */
.L_x_119:
[----:B------:R-:W-:Y:S05]  /*50e0*/  BSYNC B1 ;  /* 0x0000000000017941 */ /* 0x000fea0003800000 */
.L_x_118:
        /* <DEDUP_REMOVED lines=13> */
.L_x_121:
[----:B------:R-:W-:Y:S05]  /*51c0*/  BSYNC B1 ;  /* 0x0000000000017941 */ /* 0x000fea0003800000 */
.L_x_120:
        /* <DEDUP_REMOVED lines=13> */
.L_x_123:
[----:B------:R-:W-:Y:S05]  /*52a0*/  BSYNC B1 ;  /* 0x0000000000017941 */ /* 0x000fea0003800000 */
.L_x_122:
        /* <DEDUP_REMOVED lines=13> */
.L_x_125:
[----:B------:R-:W-:Y:S05]  /*5380*/  BSYNC B1 ;  /* 0x0000000000017941 */ /* 0x000fea0003800000 */
.L_x_124:
        /* <DEDUP_REMOVED lines=12> */
.L_x_127:
[----:B------:R-:W-:Y:S05]  /*5450*/  BSYNC B1 ;  /* 0x0000000000017941 */ /* 0x000fea0003800000 */
.L_x_126:
        /* <DEDUP_REMOVED lines=13> */
.L_x_129:
[----:B------:R-:W-:Y:S05]  /*5530*/  BSYNC B1 ;  /* 0x0000000000017941 */ /* 0x000fea0003800000 */
.L_x_128:
        /* <DEDUP_REMOVED lines=12> */
.L_x_131:
[----:B------:R-:W-:Y:S05]  /*5600*/  BSYNC B1 ;  /* 0x0000000000017941 */ /* 0x000fea0003800000 */
.L_x_130:
        /* <DEDUP_REMOVED lines=12> */
.L_x_133:
[----:B------:R-:W-:Y:S05]  /*56d0*/  BSYNC B1 ;  /* 0x0000000000017941 */ /* 0x000fea0003800000 */
.L_x_132:
[----:B-----5:R-:W-:Y:S01]  /*56e0*/  IMAD.U32 R4, R114, 0x10000, RZ ;  /* 0x0001000072047824 */ /* 0x020fe200078e00ff */
[----:B------:R-:W-:Y:S01]  /*56f0*/  ISETP.GT.AND P5, PT, R3, 0x88, P5 ;  /* 0x000000880300780c */ /* 0x000fe20002fa4270 */
        /* <DEDUP_REMOVED lines=8> */
[----:B------:R-:W-:Y:S05]  /*5780*/  @!P5 BRA `(.L_x_135) ;  /* 0x000000000004d947 */ /* 0x000fea0003800000 */
[----:B------:R0:W5:Y:S02]  /*5790*/  LDG.E.LTC128B.U16 R114, desc[UR36][R12.64+0x52] ;  /* 0x000052240c727981 */ /* 0x000164000c1e1520 */
.L_x_135:
[----:B------:R-:W-:Y:S05]  /*57a0*/  BSYNC B1 ;  /* 0x0000000000017941 */ /* 0x000fea0003800000 */
.L_x_134:
[----:B0----5:R-:W-:Y:S01]  /*57b0*/  IMAD.U32 R4, R114, 0x10000, RZ ;  /* 0x0001000072047824 */ /* 0x021fe200078e00ff */
        /* <DEDUP_REMOVED lines=11> */
.L_x_137:
[----:B------:R-:W-:Y:S05]  /*5870*/  BSYNC B1 ;  /* 0x0000000000017941 */ /* 0x000fea0003800000 */
.L_x_136:
[----:B0----5:R-:W-:Y:S01]  /*5880*/  IMAD.U32 R4, R114, 0x10000, RZ ;  /* 0x0001000072047824 */ /* 0x021fe200078e00ff */
        /* <DEDUP_REMOVED lines=11> */
.L_x_139:
[----:B------:R-:W-:Y:S05]  /*5940*/  BSYNC B1 ;  /* 0x0000000000017941 */ /* 0x000fea0003800000 */
.L_x_138:
        /* <DEDUP_REMOVED lines=12> */
.L_x_141:
[----:B------:R-:W-:Y:S05]  /*5a10*/  BSYNC B1 ;  /* 0x0000000000017941 */ /* 0x000fea0003800000 */
.L_x_140:
        /* <DEDUP_REMOVED lines=12> */
.L_x_143:
[----:B------:R-:W-:Y:S05]  /*5ae0*/  BSYNC B1 ;  /* 0x0000000000017941 */ /* 0x000fea0003800000 */
.L_x_142:
        /* <DEDUP_REMOVED lines=12> */
.L_x_145:
[----:B------:R-:W-:Y:S05]  /*5bb0*/  BSYNC B1 ;  /* 0x0000000000017941 */ /* 0x000fea0003800000 */
.L_x_144:
        /* <DEDUP_REMOVED lines=12> */
.L_x_147:
[----:B------:R-:W-:Y:S05]  /*5c80*/  BSYNC B1 ;  /* 0x0000000000017941 */ /* 0x000fea0003800000 */
.L_x_146:
        /* <DEDUP_REMOVED lines=9> */
.L_x_149:
[----:B------:R-:W-:Y:S05]  /*5d20*/  BSYNC B1 ;  /* 0x0000000000017941 */ /* 0x000fea0003800000 */
.L_x_148:
        /* <DEDUP_REMOVED lines=12> */
.L_x_151:
[----:B------:R-:W-:Y:S05]  /*5df0*/  BSYNC B1 ;  /* 0x0000000000017941 */ /* 0x000fea0003800000 */
.L_x_150:
[----:B------:R-:W-:Y:S05]  /*5e00*/  @!P0 BRA `(.L_x_152) ;  /* 0x0000001400848947 */ /* 0x000fea0003800000 */
[----:B-----5:R-:W-:-:S04]  /*5e10*/  IMAD.U32 R114, R114, 0x10000, RZ ;  /* 0x0001000072727824 */ /* 0x020fc800078e00ff */
[----:B------:R-:W-:-:S04]  /*5e20*/  FMUL R114, R114, R89 ;  /* 0x0000005972727220 */ /* 0x000fc80000400000 */
[----:B------:R-:W-:-:S05]  /*5e30*/  FFMA R114, R55, R88, R114 ;  /* 0x0000005837727223 */ /* 0x000fca0000000072 */
[----:B------:R-:W-:-:S05]  /*5e40*/  F2FP.BF16.F32.PACK_AB R114, RZ, R114 ;  /* 0x00000072ff72723e */ /* 0x000fca00000010ff */
[----:B------:R0:W-:Y:S01]  /*5e50*/  STG.E.U16 desc[UR36][R10.64+0x72], R114 ;  /* 0x000072720a007986 */ /* 0x0001e2000c101524 */
[----:B------:R-:W-:Y:S05]  /*5e60*/  BRA `(.L_x_152) ;  /* 0x00000014006c7947 */ /* 0x000fea0003800000 */
.L_x_29:
[----:B------:R-:W-:Y:S01]  /*5e70*/  ULDC.64 UR4, c[0x0][0x5c0] ;  /* 0x0001700000047ab9 */ /* 0x000fe20000000a00 */
[-C--:B------:R-:W-:Y:S01]  /*5e80*/  FMUL R56, R56, R88.reuse ;  /* 0x0000005838387220 */ /* 0x080fe20000400000 */
[----:B------:R-:W-:Y:S01]  /*5e90*/  LEA R10, P1, R112, UR4, 0x1 ;  /* 0x00000004700a7c11 */ /* 0x000fe2000f8208ff */
[----:B------:R-:W-:Y:S01]  /*5ea0*/  IMAD.SHL.U32 R7, R94, 0x2, RZ ;  /* 0x000000025e077824 */ /* 0x000fe200078e00ff */
[----:B------:R-:W-:Y:S01]  /*5eb0*/  ISETP.GT.AND P3, PT, R4, 0x1, PT ;  /* 0x000000010400780c */ /* 0x000fe20003f64270 */
[----:B------:R-:W-:Y:S01]  /*5ec0*/  FMUL R57, R57, R88 ;  /* 0x0000005839397220 */ /* 0x000fe20000400000 */
[----:B------:R-:W-:Y:S01]  /*5ed0*/  F2FP.BF16.F32.PACK_AB R56, RZ, R56 ;  /* 0x00000038ff38723e */ /* 0x000fe200000010ff */
[-C--:B------:R-:W-:Y:S01]  /*5ee0*/  FMUL R58, R58, R88.reuse ;  /* 0x000000583a3a7220 */ /* 0x080fe20000400000 */
[----:B------:R-:W-:Y:S01]  /*5ef0*/  LEA.HI.X R11, R112, UR5, R105, 0x1, P1 ;  /* 0x00000005700b7c11 */ /* 0x000fe200088f0c69 */
[-C--:B------:R-:W-:Y:S01]  /*5f00*/  FMUL R59, R59, R88.reuse ;  /* 0x000000583b3b7220 */ /* 0x080fe20000400000 */
[----:B------:R-:W-:Y:S01]  /*5f10*/  ISETP.GT.AND P1, PT, R3, RZ, P3 ;  /* 0x000000ff0300720c */ /* 0x000fe20001f24270 */
[----:B------:R-:W-:Y:S01]  /*5f20*/  IMAD.SHL.U32 R19, R95, 0x2, RZ ;  /* 0x000000025f137824 */ /* 0x000fe200078e00ff */
[----:B------:R-:W-:Y:S01]  /*5f30*/  ISETP.GT.AND P2, PT, R3, 0x8, P6 ;  /* 0x000000080300780c */ /* 0x000fe20003744270 */
[----:B------:R-:W-:Y:S01]  /*5f40*/  @P0 STG.E.U16 desc[UR36][R10.64], R56 ;  /* 0x000000380a000986 */ /* 0x000fe2000c101524 */
[----:B------:R-:W-:Y:S01]  /*5f50*/  SHF.L.U64.HI R5, R94, 0x1, R93 ;  /* 0x000000015e057819 */ /* 0x000fe2000001025d */
[----:B------:R-:W-:Y:S01]  /*5f60*/  FMUL R60, R60, R88 ;  /* 0x000000583c3c7220 */ /* 0x000fe20000400000 */
[----:B------:R-:W-:Y:S01]  /*5f70*/  IADD3 R8, P0, R7, R10, RZ ;  /* 0x0000000a07087210 */ /* 0x000fe20007f1e0ff */
[-C--:B------:R-:W-:Y:S01]  /*5f80*/  FMUL R61, R61, R88.reuse ;  /* 0x000000583d3d7220 */ /* 0x080fe20000400000 */
[----:B------:R-:W-:Y:S01]  /*5f90*/  F2FP.BF16.F32.PACK_AB R57, RZ, R57 ;  /* 0x00000039ff39723e */ /* 0x000fe200000010ff */
[----:B------:R-:W-:Y:S01]  /*5fa0*/  FMUL R63, R63, R88 ;  /* 0x000000583f3f7220 */ /* 0x000fe20000400000 */
[----:B------:R-:W-:Y:S01]  /*5fb0*/  F2FP.BF16.F32.PACK_AB R58, RZ, R58 ;  /* 0x0000003aff3a723e */ /* 0x000fe200000010ff */
[----:B------:R-:W-:Y:S01]  /*5fc0*/  IMAD.X R9, R5, 0x1, R11, P0 ;  /* 0x0000000105097824 */ /* 0x000fe200000e060b */
[----:B------:R-:W-:Y:S01]  /*5fd0*/  ISETP.GT.AND P0, PT, R3, 0x8, P3 ;  /* 0x000000080300780c */ /* 0x000fe20001f04270 */
[----:B------:R-:W-:Y:S01]  /*5fe0*/  @P1 STG.E.U16 desc[UR36][R10.64+0x2], R57 ;  /* 0x000002390a001986 */ /* 0x000fe2000c101524 */
[----:B------:R-:W-:Y:S01]  /*5ff0*/  F2FP.BF16.F32.PACK_AB R59, RZ, R59 ;  /* 0x0000003bff3b723e */ /* 0x000fe200000010ff */
[----:B------:R-:W-:Y:S01]  /*6000*/  FMUL R62, R62, R88 ;  /* 0x000000583e3e7220 */ /* 0x000fe20000400000 */
[----:B------:R-:W-:Y:S01]  /*6010*/  SHF.L.U64.HI R13, R95, 0x1, R92 ;  /* 0x000000015f0d7819 */ /* 0x000fe2000001025c */
[----:B------:R-:W-:Y:S01]  /*6020*/  @P2 STG.E.U16 desc[UR36][R8.64], R58 ;  /* 0x0000003a08002986 */ /* 0x000fe2000c101524 */
[----:B------:R-:W-:Y:S01]  /*6030*/  IADD3 R6, P1, P2, R19, R10, R7 ;  /* 0x0000000a13067210 */ /* 0x000fe20007a3e007 */
[-C--:B------:R-:W-:Y:S01]  /*6040*/  FMUL R64, R64, R88.reuse ;  /* 0x0000005840407220 */ /* 0x080fe20000400000 */
[C---:B------:R-:W-:Y:S01]  /*6050*/  ISETP.GT.AND P4, PT, R4.reuse, 0x8, PT ;  /* 0x000000080400780c */ /* 0x040fe20003f84270 */
[-C--:B------:R-:W-:Y:S01]  /*6060*/  FMUL R65, R65, R88.reuse ;  /* 0x0000005841417220 */ /* 0x080fe20000400000 */
[----:B------:R-:W-:Y:S01]  /*6070*/  ISETP.GT.AND P3, PT, R4, 0x9, PT ;  /* 0x000000090400780c */ /* 0x000fe20003f64270 */
[-C--:B------:R-:W-:Y:S01]  /*6080*/  FMUL R66, R66, R88.reuse ;  /* 0x0000005842427220 */ /* 0x080fe20000400000 */
[----:B------:R-:W-:Y:S01]  /*6090*/  IADD3.X R7, R13, R11, R5, P1, P2 ;  /* 0x0000000b0d077210 */ /* 0x000fe20000fe4405 */
[----:B------:R-:W-:Y:S01]  /*60a0*/  @P0 STG.E.U16 desc[UR36][R8.64+0x2], R59 ;  /* 0x0000023b08000986 */ /* 0x000fe2000c101524 */
[----:B------:R-:W-:Y:S01]  /*60b0*/  ISETP.GT.AND P1, PT, R3, RZ, P4 ;  /* 0x000000ff0300720c */ /* 0x000fe20002724270 */
[-C--:B------:R-:W-:Y:S01]  /*60c0*/  FMUL R67, R67, R88.reuse ;  /* 0x0000005843437220 */ /* 0x080fe20000400000 */
[----:B------:R-:W-:Y:S01]  /*60d0*/  ISETP.GT.AND P0, PT, R3, RZ, P3 ;  /* 0x000000ff0300720c */ /* 0x000fe20001f04270 */
[----:B------:R-:W-:Y:S01]  /*60e0*/  FMUL R68, R68, R88 ;  /* 0x0000005844447220 */ /* 0x000fe20000400000 */
[----:B------:R-:W-:Y:S01]  /*60f0*/  F2FP.BF16.F32.PACK_AB R60, RZ, R60 ;  /* 0x0000003cff3c723e */ /* 0x000fe200000010ff */
[-C--:B------:R-:W-:Y:S01]  /*6100*/  FMUL R69, R69, R88.reuse ;  /* 0x0000005845457220 */ /* 0x080fe20000400000 */
[----:B------:R-:W-:Y:S01]  /*6110*/  F2FP.BF16.F32.PACK_AB R61, RZ, R61 ;  /* 0x0000003dff3d723e */ /* 0x000fe200000010ff */
[-C--:B------:R-:W-:Y:S01]  /*6120*/  FMUL R70, R70, R88.reuse ;  /* 0x0000005846467220 */ /* 0x080fe20000400000 */
[----:B------:R-:W-:Y:S01]  /*6130*/  F2FP.BF16.F32.PACK_AB R63, RZ, R63 ;  /* 0x0000003fff3f723e */ /* 0x000fe200000010ff */
[----:B------:R-:W-:Y:S01]  /*6140*/  FMUL R71, R71, R88 ;  /* 0x0000005847477220 */ /* 0x000fe20000400000 */
[----:B------:R-:W-:Y:S01]  /*6150*/  F2FP.BF16.F32.PACK_AB R62, RZ, R62 ;  /* 0x0000003eff3e723e */ /* 0x000fe200000010ff */
[----:B------:R-:W-:Y:S01]  /*6160*/  FMUL R72, R72, R88 ;  /* 0x0000005848487220 */ /* 0x000fe20000400000 */
[----:B------:R-:W-:Y:S01]  /*6170*/  F2FP.BF16.F32.PACK_AB R64, RZ, R64 ;  /* 0x00000040ff40723e */ /* 0x000fe200000010ff */
[----:B------:R-:W-:Y:S01]  /*6180*/  @P1 STG.E.U16 desc[UR36][R10.64+0x10], R60 ;  /* 0x0000103c0a001986 */ /* 0x000fe2000c101524 */
[----:B------:R-:W-:Y:S01]  /*6190*/  ISETP.GT.AND P1, PT, R3, 0x8, P4 ;  /* 0x000000080300780c */ /* 0x000fe20002724270 */
[-C--:B------:R-:W-:Y:S01]  /*61a0*/  FMUL R73, R73, R88.reuse ;  /* 0x0000005849497220 */ /* 0x080fe20000400000 */
[----:B------:R-:W-:Y:S01]  /*61b0*/  ISETP.GT.AND P2, PT, R4, 0x11, PT ;  /* 0x000000110400780c */ /* 0x000fe20003f44270 */
[----:B------:R-:W-:Y:S01]  /*61c0*/  @P0 STG.E.U16 desc[UR36][R10.64+0x12], R61 ;  /* 0x0000123d0a000986 */ /* 0x000fe2000c101524 */
[----:B------:R-:W-:Y:S01]  /*61d0*/  ISETP.GT.AND P0, PT, R3, 0x8, P3 ;  /* 0x000000080300780c */ /* 0x000fe20001f04270 */
[-C--:B------:R-:W-:Y:S01]  /*61e0*/  FMUL R74, R74, R88.reuse ;  /* 0x000000584a4a7220 */ /* 0x080fe20000400000 */
[----:B------:R-:W-:Y:S01]  /*61f0*/  ISETP.GT.AND P3, PT, R4, 0x10, PT ;  /* 0x000000100400780c */ /* 0x000fe20003f64270 */
[-C--:B------:R-:W-:Y:S01]  /*6200*/  FMUL R75, R75, R88.reuse ;  /* 0x000000584b4b7220 */ /* 0x080fe20000400000 */
[----:B------:R-:W-:Y:S01]  /*6210*/  F2FP.BF16.F32.PACK_AB R65, RZ, R65 ;  /* 0x00000041ff41723e */ /* 0x000fe200000010ff */
[----:B------:R-:W-:Y:S01]  /*6220*/  FMUL R76, R76, R88 ;  /* 0x000000584c4c7220 */ /* 0x000fe20000400000 */
[----:B------:R-:W-:Y:S01]  /*6230*/  F2FP.BF16.F32.PACK_AB R66, RZ, R66 ;  /* 0x00000042ff42723e */ /* 0x000fe200000010ff */
[----:B------:R-:W-:Y:S01]  /*6240*/  FMUL R77, R77, R88 ;  /* 0x000000584d4d7220 */ /* 0x000fe20000400000 */
[----:B------:R-:W-:Y:S01]  /*6250*/  F2FP.BF16.F32.PACK_AB R67, RZ, R67 ;  /* 0x00000043ff43723e */ /* 0x000fe200000010ff */
[----:B------:R-:W-:Y:S01]  /*6260*/  @P1 STG.E.U16 desc[UR36][R8.64+0x10], R62 ;  /* 0x0000103e08001986 */ /* 0x000fe2000c101524 */
[----:B------:R-:W-:Y:S01]  /*6270*/  F2FP.BF16.F32.PACK_AB R68, RZ, R68 ;  /* 0x00000044ff44723e */ /* 0x000fe200000010ff */
[-C--:B------:R-:W-:Y:S01]  /*6280*/  FMUL R78, R78, R88.reuse ;  /* 0x000000584e4e7220 */ /* 0x080fe20000400000 */
[----:B------:R-:W-:Y:S01]  /*6290*/  ISETP.GT.AND P1, PT, R4, 0x19, PT ;  /* 0x000000190400780c */ /* 0x000fe20003f24270 */
[----:B------:R-:W-:Y:S01]  /*62a0*/  @P0 STG.E.U16 desc[UR36][R8.64+0x12], R63 ;  /* 0x0000123f08000986 */ /* 0x000fe2000c101524 */
[----:B------:R-:W-:Y:S01]  /*62b0*/  ISETP.GT.AND P0, PT, R3, RZ, P3 ;  /* 0x000000ff0300720c */ /* 0x000fe20001f04270 */
[-C--:B------:R-:W-:Y:S01]  /*62c0*/  FMUL R79, R79, R88.reuse ;  /* 0x000000584f4f7220 */ /* 0x080fe20000400000 */
[----:B------:R-:W-:Y:S01]  /*62d0*/  F2FP.BF16.F32.PACK_AB R69, RZ, R69 ;  /* 0x00000045ff45723e */ /* 0x000fe200000010ff */
[----:B------:R-:W-:Y:S01]  /*62e0*/  FMUL R80, R80, R88 ;  /* 0x0000005850507220 */ /* 0x000fe20000400000 */
[----:B------:R-:W-:Y:S01]  /*62f0*/  F2FP.BF16.F32.PACK_AB R70, RZ, R70 ;  /* 0x00000046ff46723e */ /* 0x000fe200000010ff */
        /* <DEDUP_REMOVED lines=8> */
[----:B------:R-:W-:Y:S01]  /*6380*/  @P0 STG.E.U16 desc[UR36][R10.64+0x20], R64 ;  /* 0x000020400a000986 */ /* 0x000fe2000c101524 */
[----:B------:R-:W-:Y:S01]  /*6390*/  ISETP.GT.AND P0, PT, R3, RZ, P2 ;  /* 0x000000ff0300720c */ /* 0x000fe20001704270 */
[-C--:B------:R-:W-:Y:S01]  /*63a0*/  FMUL R85, R85, R88.reuse ;  /* 0x0000005855557220 */ /* 0x080fe20000400000 */
[----:B------:R-:W-:Y:S01]  /*63b0*/  F2FP.BF16.F32.PACK_AB R75, RZ, R75 ;  /* 0x0000004bff4b723e */ /* 0x000fe200000010ff */
[-C--:B------:R-:W-:Y:S01]  /*63c0*/  FMUL R86, R86, R88.reuse ;  /* 0x0000005856567220 */ /* 0x080fe20000400000 */
[----:B------:R-:W-:Y:S01]  /*63d0*/  ISETP.GT.AND P5, PT, R4, 0x28, PT ;  /* 0x000000280400780c */ /* 0x000fe20003fa4270 */
[----:B------:R-:W-:Y:S01]  /*63e0*/  FMUL R87, R87, R88 ;  /* 0x0000005857577220 */ /* 0x000fe20000400000 */
[----:B------:R-:W-:Y:S01]  /*63f0*/  F2FP.BF16.F32.PACK_AB R76, RZ, R76 ;  /* 0x0000004cff4c723e */ /* 0x000fe200000010ff */
[-C--:B------:R-:W-:Y:S01]  /*6400*/  FMUL R24, R24, R88.reuse ;  /* 0x0000005818187220 */ /* 0x080fe20000400000 */
[----:B------:R-:W-:Y:S01]  /*6410*/  ISETP.GT.AND P4, PT, R4, 0x29, PT ;  /* 0x000000290400780c */ /* 0x000fe20003f84270 */
[-C--:B------:R-:W-:Y:S01]  /*6420*/  FMUL R25, R25, R88.reuse ;  /* 0x0000005819197220 */ /* 0x080fe20000400000 */
[----:B------:R-:W-:Y:S01]  /*6430*/  F2FP.BF16.F32.PACK_AB R77, RZ, R77 ;  /* 0x0000004dff4d723e */ /* 0x000fe200000010ff */
[----:B------:R-:W-:Y:S01]  /*6440*/  FMUL R26, R26, R88 ;  /* 0x000000581a1a7220 */ /* 0x000fe20000400000 */
[----:B------:R-:W-:Y:S01]  /*6450*/  F2FP.BF16.F32.PACK_AB R78, RZ, R78 ;  /* 0x0000004eff4e723e */ /* 0x000fe200000010ff */
[----:B------:R-:W-:Y:S01]  /*6460*/  @P0 STG.E.U16 desc[UR36][R10.64+0x22], R65 ;  /* 0x000022410a000986 */ /* 0x000fe2000c101524 */
[----:B------:R-:W-:Y:S01]  /*6470*/  ISETP.GT.AND P0, PT, R3, 0x8, P3 ;  /* 0x000000080300780c */ /* 0x000fe20001f04270 */
[-C--:B------:R-:W-:Y:S01]  /*6480*/  FMUL R27, R27, R88.reuse ;  /* 0x000000581b1b7220 */ /* 0x080fe20000400000 */
[----:B------:R-:W-:Y:S01]  /*6490*/  F2FP.BF16.F32.PACK_AB R79, RZ, R79 ;  /* 0x0000004fff4f723e */ /* 0x000fe200000010ff */
[-C--:B------:R-:W-:Y:S01]  /*64a0*/  FMUL R28, R28, R88.reuse ;  /* 0x000000581c1c7220 */ /* 0x080fe20000400000 */
[----:B------:R-:W-:Y:S01]  /*64b0*/  ISETP.GT.AND P3, PT, R4, 0x30, PT ;  /* 0x000000300400780c */ /* 0x000fe20003f64270 */
        /* <DEDUP_REMOVED lines=8> */
[----:B------:R-:W-:Y:S01]  /*6540*/  @P0 STG.E.U16 desc[UR36][R8.64+0x20], R66 ;  /* 0x0000204208000986 */ /* 0x000fe2000c101524 */
[----:B------:R-:W-:Y:S01]  /*6550*/  ISETP.GT.AND P0, PT, R3, 0x8, P2 ;  /* 0x000000080300780c */ /* 0x000fe20001704270 */
[-C--:B------:R-:W-:Y:S01]  /*6560*/  FMUL R33, R33, R88.reuse ;  /* 0x0000005821217220 */ /* 0x080fe20000400000 */
[----:B------:R-:W-:Y:S01]  /*6570*/  ISETP.GT.AND P2, PT, R4, 0x18, PT ;  /* 0x000000180400780c */ /* 0x000fe20003f44270 */
[----:B------:R-:W-:Y:S01]  /*6580*/  FMUL R34, R34, R88 ;  /* 0x0000005822227220 */ /* 0x000fe20000400000 */
[----:B------:R-:W-:Y:S01]  /*6590*/  F2FP.BF16.F32.PACK_AB R84, RZ, R84 ;  /* 0x00000054ff54723e */ /* 0x000fe200000010ff */
[-C--:B------:R-:W-:Y:S01]  /*65a0*/  FMUL R35, R35, R88.reuse ;  /* 0x0000005823237220 */ /* 0x080fe20000400000 */
[----:B------:R-:W-:Y:S01]  /*65b0*/  P2R R5, PR, RZ, 0x20 ;  /* 0x00000020ff057803 */ /* 0x000fe20000000000 */
[-C--:B------:R-:W-:Y:S01]  /*65c0*/  FMUL R36, R36, R88.reuse ;  /* 0x0000005824247220 */ /* 0x080fe20000400000 */
[----:B------:R-:W-:Y:S01]  /*65d0*/  F2FP.BF16.F32.PACK_AB R85, RZ, R85 ;  /* 0x00000055ff55723e */ /* 0x000fe200000010ff */
[----:B------:R-:W-:Y:S01]  /*65e0*/  FMUL R37, R37, R88 ;  /* 0x0000005825257220 */ /* 0x000fe20000400000 */
[----:B------:R-:W-:Y:S01]  /*65f0*/  F2FP.BF16.F32.PACK_AB R86, RZ, R86 ;  /* 0x00000056ff56723e */ /* 0x000fe200000010ff */
[-C--:B------:R-:W-:Y:S01]  /*6600*/  FMUL R38, R38, R88.reuse ;  /* 0x0000005826267220 */ /* 0x080fe20000400000 */
[----:B------:R-:W-:Y:S01]  /*6610*/  F2FP.BF16.F32.PACK_AB R87, RZ, R87 ;  /* 0x00000057ff57723e */ /* 0x000fe200000010ff */
[----:B------:R-:W-:Y:S01]  /*6620*/  @P0 STG.E.U16 desc[UR36][R8.64+0x22], R67 ;  /* 0x0000224308000986 */ /* 0x000fe2000c101524 */
[----:B------:R-:W-:Y:S01]  /*6630*/  ISETP.GT.AND P0, PT, R3, RZ, P2 ;  /* 0x000000ff0300720c */ /* 0x000fe20001704270 */
        /* <DEDUP_REMOVED lines=36> */
[----:B------:R-:W-:Y:S01]  /*6880*/  FMUL R55, R55, R88 ;  /* 0x0000005837377220 */ /* 0x000fe20000400000 */
[----:B------:R-:W-:-:S02]  /*6890*/  F2FP.BF16.F32.PACK_AB R39, RZ, R39 ;  /* 0x00000027ff27723e */ /* 0x000fc400000010ff */
[----:B------:R-:W-:Y:S01]  /*68a0*/  F2FP.BF16.F32.PACK_AB R40, RZ, R40 ;  /* 0x00000028ff28723e */ /* 0x000fe200000010ff */
[----:B------:R-:W-:Y:S01]  /*68b0*/  @P0 STG.E.U16 desc[UR36][R8.64+0x30], R70 ;  /* 0x0000304608000986 */ /* 0x000fe2000c101524 */
[----:B------:R-:W-:Y:S02]  /*68c0*/  ISETP.GT.AND P0, PT, R3, 0x8, P1 ;  /* 0x000000080300780c */ /* 0x000fe40000f04270 */
[----:B------:R-:W-:Y:S02]  /*68d0*/  ISETP.GT.AND P1, PT, R4, 0x21, PT ;  /* 0x000000210400780c */ /* 0x000fe40003f24270 */
[----:B------:R-:W-:Y:S02]  /*68e0*/  F2FP.BF16.F32.PACK_AB R41, RZ, R41 ;  /* 0x00000029ff29723e */ /* 0x000fe400000010ff */
[----:B------:R-:W-:Y:S02]  /*68f0*/  F2FP.BF16.F32.PACK_AB R42, RZ, R42 ;  /* 0x0000002aff2a723e */ /* 0x000fe400000010ff */
[----:B------:R-:W-:-:S02]  /*6900*/  F2FP.BF16.F32.PACK_AB R43, RZ, R43 ;  /* 0x0000002bff2b723e */ /* 0x000fc400000010ff */
[----:B------:R-:W-:Y:S02]  /*6910*/  F2FP.BF16.F32.PACK_AB R44, RZ, R44 ;  /* 0x0000002cff2c723e */ /* 0x000fe400000010ff */
[----:B------:R-:W-:Y:S01]  /*6920*/  F2FP.BF16.F32.PACK_AB R45, RZ, R45 ;  /* 0x0000002dff2d723e */ /* 0x000fe200000010ff */
[----:B------:R-:W-:Y:S01]  /*6930*/  @P0 STG.E.U16 desc[UR36][R8.64+0x32], R71 ;  /* 0x0000324708000986 */ /* 0x000fe2000c101524 */
[----:B------:R-:W-:Y:S02]  /*6940*/  ISETP.GT.AND P0, PT, R3, RZ, P2 ;  /* 0x000000ff0300720c */ /* 0x000fe40001704270 */
[----:B------:R-:W-:Y:S02]  /*6950*/  F2FP.BF16.F32.PACK_AB R46, RZ, R46 ;  /* 0x0000002eff2e723e */ /* 0x000fe400000010ff */
[----:B------:R-:W-:Y:S02]  /*6960*/  F2FP.BF16.F32.PACK_AB R47, RZ, R47 ;  /* 0x0000002fff2f723e */ /* 0x000fe400000010ff */
[----:B------:R-:W-:-:S02]  /*6970*/  F2FP.BF16.F32.PACK_AB R48, RZ, R48 ;  /* 0x00000030ff30723e */ /* 0x000fc400000010ff */
[----:B------:R-:W-:Y:S02]  /*6980*/  F2FP.BF16.F32.PACK_AB R49, RZ, R49 ;  /* 0x00000031ff31723e */ /* 0x000fe400000010ff */
[----:B------:R-:W-:Y:S02]  /*6990*/  F2FP.BF16.F32.PACK_AB R50, RZ, R50 ;  /* 0x00000032ff32723e */ /* 0x000fe400000010ff */
[----:B------:R-:W-:Y:S01]  /*69a0*/  F2FP.BF16.F32.PACK_AB R51, RZ, R51 ;  /* 0x00000033ff33723e */ /* 0x000fe200000010ff */
[----:B------:R-:W-:Y:S01]  /*69b0*/  @P0 STG.E.U16 desc[UR36][R10.64+0x40], R72 ;  /* 0x000040480a000986 */ /* 0x000fe2000c101524 */
[----:B------:R-:W-:Y:S02]  /*69c0*/  ISETP.GT.AND P0, PT, R3, RZ, P1 ;  /* 0x000000ff0300720c */ /* 0x000fe40000f04270 */
[----:B------:R-:W-:Y:S02]  /*69d0*/  F2FP.BF16.F32.PACK_AB R52, RZ, R52 ;  /* 0x00000034ff34723e */ /* 0x000fe400000010ff */
[----:B------:R-:W-:-:S02]  /*69e0*/  F2FP.BF16.F32.PACK_AB R53, RZ, R53 ;  /* 0x00000035ff35723e */ /* 0x000fc400000010ff */
[----:B------:R-:W-:Y:S02]  /*69f0*/  F2FP.BF16.F32.PACK_AB R54, RZ, R54 ;  /* 0x00000036ff36723e */ /* 0x000fe400000010ff */
[----:B------:R-:W-:-:S05]  /*6a00*/  F2FP.BF16.F32.PACK_AB R55, RZ, R55 ;  /* 0x00000037ff37723e */ /* 0x000fca00000010ff */
[----:B------:R-:W-:Y:S01]  /*6a10*/  @P0 STG.E.U16 desc[UR36][R10.64+0x42], R73 ;  /* 0x000042490a000986 */ /* 0x000fe2000c101524 */
[----:B------:R-:W-:Y:S02]  /*6a20*/  ISETP.GT.AND P0, PT, R3, 0x8, P2 ;  /* 0x000000080300780c */ /* 0x000fe40001704270 */
[----:B------:R-:W-:-:S11]  /*6a30*/  ISETP.GT.AND P2, PT, R4, 0x38, PT ;  /* 0x000000380400780c */ /* 0x000fd60003f44270 */
[----:B------:R-:W-:Y:S01]  /*6a40*/  @P0 STG.E.U16 desc[UR36][R8.64+0x40], R74 ;  /* 0x0000404a08000986 */ /* 0x000fe2000c101524 */
[----:B------:R-:W-:-:S13]  /*6a50*/  ISETP.GT.AND P0, PT, R3, 0x8, P1 ;  /* 0x000000080300780c */ /* 0x000fda0000f04270 */
[----:B------:R-:W-:Y:S01]  /*6a60*/  @P0 STG.E.U16 desc[UR36][R8.64+0x42], R75 ;  /* 0x0000424b08000986 */ /* 0x000fe2000c101524 */
[----:B------:R-:W-:-:S13]  /*6a70*/  ISETP.GT.AND P0, PT, R3, RZ, P5 ;  /* 0x000000ff0300720c */ /* 0x000fda0002f04270 */
[----:B------:R-:W-:Y:S01]  /*6a80*/  @P0 STG.E.U16 desc[UR36][R10.64+0x50], R76 ;  /* 0x0000504c0a000986 */ /* 0x000fe2000c101524 */
[----:B------:R-:W-:-:S13]  /*6a90*/  ISETP.GT.AND P0, PT, R3, RZ, P4 ;  /* 0x000000ff0300720c */ /* 0x000fda0002704270 */
[----:B------:R-:W-:Y:S01]  /*6aa0*/  @P0 STG.E.U16 desc[UR36][R10.64+0x52], R77 ;  /* 0x0000524d0a000986 */ /* 0x000fe2000c101524 */
[----:B------:R-:W-:-:S13]  /*6ab0*/  ISETP.GT.AND P0, PT, R3, 0x8, P5 ;  /* 0x000000080300780c */ /* 0x000fda0002f04270 */
[----:B------:R-:W-:Y:S01]  /*6ac0*/  @P0 STG.E.U16 desc[UR36][R8.64+0x50], R78 ;  /* 0x0000504e08000986 */ /* 0x000fe2000c101524 */
[----:B------:R-:W-:-:S13]  /*6ad0*/  ISETP.GT.AND P0, PT, R3, 0x8, P4 ;  /* 0x000000080300780c */ /* 0x000fda0002704270 */
[----:B------:R-:W-:Y:S01]  /*6ae0*/  @P0 STG.E.U16 desc[UR36][R8.64+0x52], R79 ;  /* 0x0000524f08000986 */ /* 0x000fe2000c101524 */
[----:B------:R-:W-:-:S13]  /*6af0*/  ISETP.GT.AND P0, PT, R3, RZ, P3 ;  /* 0x000000ff0300720c */ /* 0x000fda0001f04270 */
[----:B------:R-:W-:Y:S01]  /*6b00*/  @P0 STG.E.U16 desc[UR36][R10.64+0x60], R80 ;  /* 0x000060500a000986 */ /* 0x000fe2000c101524 */
[----:B------:R-:W-:-:S04]  /*6b10*/  ISETP.GT.AND P0, PT, R4, 0x31, PT ;  /* 0x000000310400780c */ /* 0x000fc80003f04270 */
[----:B------:R-:W-:-:S13]  /*6b20*/  ISETP.GT.AND P1, PT, R3, RZ, P0 ;  /* 0x000000ff0300720c */ /* 0x000fda0000724270 */
[----:B------:R-:W-:Y:S01]  /*6b30*/  @P1 STG.E.U16 desc[UR36][R10.64+0x62], R81 ;  /* 0x000062510a001986 */ /* 0x000fe2000c101524 */
[----:B------:R-:W-:-:S13]  /*6b40*/  ISETP.GT.AND P1, PT, R3, 0x8, P3 ;  /* 0x000000080300780c */ /* 0x000fda0001f24270 */
[----:B------:R-:W-:Y:S01]  /*6b50*/  @P1 STG.E.U16 desc[UR36][R8.64+0x60], R82 ;  /* 0x0000605208001986 */ /* 0x000fe2000c101524 */
[----:B------:R-:W-:-:S13]  /*6b60*/  ISETP.GT.AND P1, PT, R3, 0x8, P0 ;  /* 0x000000080300780c */ /* 0x000fda0000724270 */
[----:B------:R-:W-:Y:S01]  /*6b70*/  @P1 STG.E.U16 desc[UR36][R8.64+0x62], R83 ;  /* 0x0000625308001986 */ /* 0x000fe2000c101524 */
[----:B------:R-:W-:-:S05]  /*6b80*/  IADD3 R14, P1, R19, R8, RZ ;  /* 0x00000008130e7210 */ /* 0x000fca0007f3e0ff */
[----:B------:R-:W-:Y:S01]  /*6b90*/  IMAD.X R15, R13, 0x1, R9, P1 ;  /* 0x000000010d0f7824 */ /* 0x000fe200008e0609 */
[----:B------:R-:W-:-:S13]  /*6ba0*/  ISETP.GT.AND P1, PT, R3, RZ, P2 ;  /* 0x000000ff0300720c */ /* 0x000fda0001724270 */
[----:B------:R-:W-:Y:S01]  /*6bb0*/  @P1 STG.E.U16 desc[UR36][R10.64+0x70], R84 ;  /* 0x000070540a001986 */ /* 0x000fe2000c101524 */
[----:B------:R-:W-:-:S05]  /*6bc0*/  IADD3 R20, P1, R19, R8, RZ ;  /* 0x0000000813147210 */ /* 0x000fca0007f3e0ff */
[----:B------:R-:W-:Y:S01]  /*6bd0*/  IMAD.X R21, R13, 0x1, R9, P1 ;  /* 0x000000010d157824 */ /* 0x000fe200008e0609 */
[----:B------:R-:W-:-:S05]  /*6be0*/  IADD3 R12, P1, R19, R10, RZ ;  /* 0x0000000a130c7210 */ /* 0x000fca0007f3e0ff */
[----:B------:R-:W-:Y:S01]  /*6bf0*/  IMAD.X R13, R13, 0x1, R11, P1 ;  /* 0x000000010d0d7824 */ /* 0x000fe200008e060b */
[----:B------:R-:W-:-:S04]  /*6c00*/  ISETP.GT.AND P1, PT, R4, 0x39, PT ;  /* 0x000000390400780c */ /* 0x000fc80003f24270 */
[----:B------:R-:W-:-:S13]  /*6c10*/  ISETP.GT.AND P5, PT, R3, RZ, P1 ;  /* 0x000000ff0300720c */ /* 0x000fda0000fa4270 */
[----:B------:R-:W-:Y:S01]  /*6c20*/  @P5 STG.E.U16 desc[UR36][R10.64+0x72], R85 ;  /* 0x000072550a005986 */ /* 0x000fe2000c101524 */
[----:B------:R-:W-:-:S13]  /*6c30*/  ISETP.GT.AND P5, PT, R3, 0x8, P2 ;  /* 0x000000080300780c */ /* 0x000fda00017a4270 */
[----:B------:R-:W-:Y:S01]  /*6c40*/  @P5 STG.E.U16 desc[UR36][R8.64+0x70], R86 ;  /* 0x0000705608005986 */ /* 0x000fe2000c101524 */
[----:B------:R-:W-:-:S13]  /*6c50*/  ISETP.GT.AND P5, PT, R3, 0x8, P1 ;  /* 0x000000080300780c */ /* 0x000fda0000fa4270 */
[----:B------:R0:W-:Y:S01]  /*6c60*/  @P5 STG.E.U16 desc[UR36][R8.64+0x72], R87 ;  /* 0x0000725708005986 */ /* 0x0001e2000c101524 */
[C---:B------:R-:W-:Y:S02]  /*6c70*/  ISETP.GT.AND P5, PT, R3.reuse, 0x80, P6 ;  /* 0x000000800300780c */ /* 0x040fe400037a4270 */
[----:B------:R-:W-:-:S11]  /*6c80*/  ISETP.GT.AND P6, PT, R3, 0x88, P6 ;  /* 0x000000880300780c */ /* 0x000fd600037c4270 */
[----:B------:R-:W-:Y:S01]  /*6c90*/  @P5 STG.E.U16 desc[UR36][R12.64], R24 ;  /* 0x000000180c005986 */ /* 0x000fe2000c101524 */
[----:B------:R-:W-:-:S04]  /*6ca0*/  ISETP.GT.AND P5, PT, R4, 0x1, PT ;  /* 0x000000010400780c */ /* 0x000fc80003fa4270 */
[----:B------:R-:W-:-:S13]  /*6cb0*/  ISETP.GT.AND P5, PT, R3, 0x80, P5 ;  /* 0x000000800300780c */ /* 0x000fda0002fa4270 */
[----:B0-----:R-:W-:Y:S02]  /*6cc0*/  @P5 IMAD.MOV.U32 R8, RZ, RZ, R12 ;  /* 0x000000ffff085224 */ /* 0x001fe400078e000c */
[----:B------:R-:W-:-:S05]  /*6cd0*/  @P5 IMAD.MOV.U32 R9, RZ, RZ, R13 ;  /* 0x000000ffff095224 */ /* 0x000fca00078e000d */
[----:B------:R0:W-:Y:S01]  /*6ce0*/  @P5 STG.E.U16 desc[UR36][R8.64+0x2], R25 ;  /* 0x0000021908005986 */ /* 0x0001e2000c101524 */
[----:B------:R-:W-:-:S03]  /*6cf0*/  ISETP.NE.AND P5, PT, R5, RZ, PT ;  /* 0x000000ff0500720c */ /* 0x000fc60003fa5270 */
[----:B------:R-:W-:Y:S01]  /*6d00*/  @P6 STG.E.U16 desc[UR36][R14.64], R26 ;  /* 0x0000001a0e006986 */ /* 0x000fe2000c101524 */
[----:B------:R-:W-:-:S04]  /*6d10*/  ISETP.GT.AND P6, PT, R4, 0x1, PT ;  /* 0x000000010400780c */ /* 0x000fc80003fc4270 */
[----:B------:R-:W-:-:S13]  /*6d20*/  ISETP.GT.AND P6, PT, R3, 0x88, P6 ;  /* 0x000000880300780c */ /* 0x000fda00037c4270 */
[----:B------:R-:W-:Y:S01]  /*6d30*/  @P6 STG.E.U16 desc[UR36][R20.64+0x2], R27 ;  /* 0x0000021b14006986 */ /* 0x000fe2000c101524 */
[----:B------:R-:W-:-:S04]  /*6d40*/  ISETP.GT.AND P6, PT, R4, 0x8, PT ;  /* 0x000000080400780c */ /* 0x000fc80003fc4270 */
[----:B------:R-:W-:-:S13]  /*6d50*/  ISETP.GT.AND P6, PT, R3, 0x80, P6 ;  /* 0x000000800300780c */ /* 0x000fda00037c4270 */
[----:B0-----:R-:W-:Y:S02]  /*6d60*/  @P6 IMAD.MOV.U32 R8, RZ, RZ, R12 ;  /* 0x000000ffff086224 */ /* 0x001fe400078e000c */
[----:B------:R-:W-:-:S05]  /*6d70*/  @P6 IMAD.MOV.U32 R9, RZ, RZ, R13 ;  /* 0x000000ffff096224 */ /* 0x000fca00078e000d */
[----:B------:R0:W-:Y:S01]  /*6d80*/  @P6 STG.E.U16 desc[UR36][R8.64+0x10], R28 ;  /* 0x0000101c08006986 */ /* 0x0001e2000c101524 */
[----:B------:R-:W-:-:S04]  /*6d90*/  ISETP.GT.AND P6, PT, R4, 0x9, PT ;  /* 0x000000090400780c */ /* 0x000fc80003fc4270 */
[----:B------:R-:W-:-:S13]  /*6da0*/  ISETP.GT.AND P6, PT, R3, 0x80, P6 ;  /* 0x000000800300780c */ /* 0x000fda00037c4270 */
[----:B0-----:R-:W-:Y:S02]  /*6db0*/  @P6 IMAD.MOV.U32 R8, RZ, RZ, R12 ;  /* 0x000000ffff086224 */ /* 0x001fe400078e000c */
[----:B------:R-:W-:-:S05]  /*6dc0*/  @P6 IMAD.MOV.U32 R9, RZ, RZ, R13 ;  /* 0x000000ffff096224 */ /* 0x000fca00078e000d */
[----:B------:R0:W-:Y:S01]  /*6dd0*/  @P6 STG.E.U16 desc[UR36][R8.64+0x12], R29 ;  /* 0x0000121d08006986 */ /* 0x0001e2000c101524 */
[----:B------:R-:W-:-:S04]  /*6de0*/  ISETP.GT.AND P6, PT, R4, 0x8, PT ;  /* 0x000000080400780c */ /* 0x000fc80003fc4270 */
[----:B------:R-:W-:-:S13]  /*6df0*/  ISETP.GT.AND P6, PT, R3, 0x88, P6 ;  /* 0x000000880300780c */ /* 0x000fda00037c4270 */
        /* <DEDUP_REMOVED lines=45> */
[----:B------:R-:W-:Y:S01]  /*70d0*/  @P6 STG.E.U16 desc[UR36][R8.64+0x42], R41 ;  /* 0x0000422908006986 */ /* 0x000fe2000c101524 */
[----:B------:R-:W-:-:S04]  /*70e0*/  ISETP.GT.AND P6, PT, R4, 0x20, PT ;  /* 0x000000200400780c */ /* 0x000fc80003fc4270 */
[----:B------:R-:W-:-:S13]  /*70f0*/  ISETP.GT.AND P6, PT, R3, 0x88, P6 ;  /* 0x000000880300780c */ /* 0x000fda00037c4270 */
[----:B------:R-:W-:Y:S01]  /*7100*/  @P6 STG.E.U16 desc[UR36][R6.64+0x40], R42 ;  /* 0x0000402a06006986 */ /* 0x000fe2000c101524 */
[----:B------:R-:W-:-:S04]  /*7110*/  ISETP.GT.AND P6, PT, R4, 0x21, PT ;  /* 0x000000210400780c */ /* 0x000fc80003fc4270 */
[----:B------:R-:W-:-:S13]  /*7120*/  ISETP.GT.AND P6, PT, R3, 0x88, P6 ;  /* 0x000000880300780c */ /* 0x000fda00037c4270 */
[----:B------:R-:W-:Y:S02]  /*7130*/  @P6 IMAD.MOV.U32 R4, RZ, RZ, R6 ;  /* 0x000000ffff046224 */ /* 0x000fe400078e0006 */
[----:B------:R-:W-:-:S05]  /*7140*/  @P6 IMAD.MOV.U32 R5, RZ, RZ, R7 ;  /* 0x000000ffff056224 */ /* 0x000fca00078e0007 */
[----:B------:R0:W-:Y:S01]  /*7150*/  @P6 STG.E.U16 desc[UR36][R4.64+0x42], R43 ;  /* 0x0000422b04006986 */ /* 0x0001e2000c101524 */
[C---:B------:R-:W-:Y:S02]  /*7160*/  ISETP.GT.AND P6, PT, R3.reuse, 0x80, P5 ;  /* 0x000000800300780c */ /* 0x040fe40002fc4270 */
[----:B------:R-:W-:-:S11]  /*7170*/  ISETP.GT.AND P5, PT, R3, 0x88, P5 ;  /* 0x000000880300780c */ /* 0x000fd60002fa4270 */
[----:B0-----:R-:W-:Y:S02]  /*7180*/  @P6 IMAD.MOV.U32 R4, RZ, RZ, R12 ;  /* 0x000000ffff046224 */ /* 0x001fe400078e000c */
[----:B------:R-:W-:-:S05]  /*7190*/  @P6 IMAD.MOV.U32 R5, RZ, RZ, R13 ;  /* 0x000000ffff056224 */ /* 0x000fca00078e000d */
[----:B------:R0:W-:Y:S01]  /*71a0*/  @P6 STG.E.U16 desc[UR36][R4.64+0x50], R44 ;  /* 0x0000502c04006986 */ /* 0x0001e2000c101524 */
[C---:B------:R-:W-:Y:S02]  /*71b0*/  ISETP.GT.AND P6, PT, R3.reuse, 0x80, P4 ;  /* 0x000000800300780c */ /* 0x040fe400027c4270 */
[----:B------:R-:W-:-:S11]  /*71c0*/  ISETP.GT.AND P4, PT, R3, 0x88, P4 ;  /* 0x000000880300780c */ /* 0x000fd60002784270 */
[----:B0-----:R-:W-:Y:S02]  /*71d0*/  @P6 IMAD.MOV.U32 R4, RZ, RZ, R12 ;  /* 0x000000ffff046224 */ /* 0x001fe400078e000c */
[----:B------:R-:W-:-:S05]  /*71e0*/  @P6 IMAD.MOV.U32 R5, RZ, RZ, R13 ;  /* 0x000000ffff056224 */ /* 0x000fca00078e000d */
[----:B------:R0:W-:Y:S02]  /*71f0*/  @P6 STG.E.U16 desc[UR36][R4.64+0x52], R45 ;  /* 0x0000522d04006986 */ /* 0x0001e4000c101524 */
[----:B0-----:R-:W-:Y:S02]  /*7200*/  @P5 IMAD.MOV.U32 R4, RZ, RZ, R6 ;  /* 0x000000ffff045224 */ /* 0x001fe400078e0006 */
[----:B------:R-:W-:-:S05]  /*7210*/  @P5 IMAD.MOV.U32 R5, RZ, RZ, R7 ;  /* 0x000000ffff055224 */ /* 0x000fca00078e0007 */
[----:B------:R0:W-:Y:S01]  /*7220*/  @P5 STG.E.U16 desc[UR36][R4.64+0x50], R46 ;  /* 0x0000502e04005986 */ /* 0x0001e2000c101524 */
[C---:B------:R-:W-:Y:S02]  /*7230*/  ISETP.GT.AND P5, PT, R3.reuse, 0x80, P3 ;  /* 0x000000800300780c */ /* 0x040fe40001fa4270 */
[----:B------:R-:W-:Y:S01]  /*7240*/  ISETP.GT.AND P3, PT, R3, 0x88, P3 ;  /* 0x000000880300780c */ /* 0x000fe20001f64270 */
        /* <DEDUP_REMOVED lines=17> */
[----:B------:R0:W-:Y:S02]  /*7360*/  @P3 STG.E.U16 desc[UR36][R4.64+0x60], R50 ;  /* 0x0000603204003986 */ /* 0x0001e4000c101524 */
[----:B0-----:R-:W-:Y:S02]  /*7370*/  @P0 IMAD.MOV.U32 R4, RZ, RZ, R6 ;  /* 0x000000ffff040224 */ /* 0x001fe400078e0006 */
[----:B------:R-:W-:-:S05]  /*7380*/  @P0 IMAD.MOV.U32 R5, RZ, RZ, R7 ;  /* 0x000000ffff050224 */ /* 0x000fca00078e0007 */
[----:B------:R0:W-:Y:S02]  /*7390*/  @P0 STG.E.U16 desc[UR36][R4.64+0x62], R51 ;  /* 0x0000623304000986 */ /* 0x0001e4000c101524 */
[----:B0-----:R-:W-:Y:S01]  /*73a0*/  @P5 MOV R4, R12 ;  /* 0x0000000c00045202 */ /* 0x001fe20000000f00 */
[----:B------:R-:W-:-:S05]  /*73b0*/  @P5 IMAD.MOV.U32 R5, RZ, RZ, R13 ;  /* 0x000000ffff055224 */ /* 0x000fca00078e000d */
[----:B------:R0:W-:Y:S04]  /*73c0*/  @P5 STG.E.U16 desc[UR36][R4.64+0x70], R52 ;  /* 0x0000703404005986 */ /* 0x0001e8000c101524 */
[----:B------:R1:W-:Y:S01]  /*73d0*/  @P4 STG.E.U16 desc[UR36][R12.64+0x72], R53 ;  /* 0x000072350c004986 */ /* 0x0003e2000c101524 */
[----:B0-----:R-:W-:Y:S02]  /*73e0*/  @P2 IMAD.MOV.U32 R4, RZ, RZ, R6 ;  /* 0x000000ffff042224 */ /* 0x001fe400078e0006 */
[----:B------:R-:W-:-:S05]  /*73f0*/  @P2 IMAD.MOV.U32 R5, RZ, RZ, R7 ;  /* 0x000000ffff052224 */ /* 0x000fca00078e0007 */
[----:B------:R1:W-:Y:S04]  /*7400*/  @P2 STG.E.U16 desc[UR36][R4.64+0x70], R54 ;  /* 0x0000703604002986 */ /* 0x0003e8000c101524 */
[----:B------:R1:W-:Y:S02]  /*7410*/  @P1 STG.E.U16 desc[UR36][R6.64+0x72], R55 ;  /* 0x0000723706001986 */ /* 0x0003e4000c101524 */
.L_x_152:
[----:B------:R-:W-:Y:S05]  /*7420*/  BSYNC B0 ;  /* 0x0000000000007941 */ /* 0x000fea0003800000 */
.L_x_28:
[----:B------:R-:W-:Y:S01]  /*7430*/  IADD3 R16, P0, R16, UR38, RZ ;  /* 0x0000002610107c10 */ /* 0x000fe2000ff1e0ff */
[----:B------:R-:W-:Y:S01]  /*7440*/  ULDC.64 UR4, c[0x0][0x650] ;  /* 0x0001940000047ab9 */ /* 0x000fe20000000a00 */
[----:B------:R-:W-:Y:S01]  /*7450*/  PRMT R3, RZ, 0x7610, R3 ;  /* 0x00007610ff037816 */ /* 0x000fe20000000003 */
[----:B------:R-:W-:Y:S01]  /*7460*/  IMAD.MOV.U32 R101, RZ, RZ, -0x1 ;  /* 0xffffffffff657424 */ /* 0x000fe200078e00ff */
[----:B------:R-:W-:Y:S01]  /*7470*/  IADD3.X R17, R17, UR41, RZ, P0, !PT ;  /* 0x0000002911117c10 */ /* 0x000fe200087fe4ff */
[----:B------:R-:W-:Y:S01]  /*7480*/  IMAD.MOV.U32 R19, RZ, RZ, -0x1 ;  /* 0xffffffffff137424 */ /* 0x000fe200078e00ff */
[----:B------:R-:W-:-:S04]  /*7490*/  ISETP.GE.U32.AND P0, PT, R16, UR4, PT ;  /* 0x0000000410007c0c */ /* 0x000fc8000bf06070 */
[----:B------:R-:W-:-:S13]  /*74a0*/  ISETP.GE.U32.AND.EX P0, PT, R17, UR5, PT, P0 ;  /* 0x0000000511007c0c */ /* 0x000fda000bf06100 */
[----:B------:R-:W-:Y:S05]  /*74b0*/  @P0 BRA `(.L_x_153) ;  /* 0x00000004004c0947 */ /* 0x000fea0003800000 */
[----:B0-----:R-:W0:Y:S01]  /*74c0*/  LDC.64 R10, c[0x0][0x628] ;  /* 0x00018a00ff0a7b82 */ /* 0x001e220000000a00 */
[----:B-1----:R-:W1:Y:S01]  /*74d0*/  S2R R12, SR_CTAID.X ;  /* 0x00000000000c7919 */ /* 0x002e620000002500 */
[----:B----4-:R-:W-:Y:S02]  /*74e0*/  IMAD.MOV.U32 R8, RZ, RZ, R16 ;  /* 0x000000ffff087224 */ /* 0x010fe400078e0010 */
[----:B------:R-:W-:Y:S01]  /*74f0*/  IMAD.MOV.U32 R9, RZ, RZ, R17 ;  /* 0x000000ffff097224 */ /* 0x000fe200078e0011 */
[----:B------:R-:W4:Y:S03]  /*7500*/  S2R R20, SR_CTAID.Y ;  /* 0x0000000000147919 */ /* 0x000f260000002600 */
[----:B------:R-:W1:Y:S08]  /*7510*/  LDC R0, c[0x0][0x630] ;  /* 0x00018c00ff007b82 */ /* 0x000e700000000800 */
[----:B------:R-:W1:Y:S01]  /*7520*/  LDC.64 R14, c[0x0][0x620] ;  /* 0x00018800ff0e7b82 */ /* 0x000e620000000a00 */
[----:B0-----:R-:W-:-:S04]  /*7530*/  ISETP.NE.U32.AND P0, PT, R10, RZ, PT ;  /* 0x000000ff0a00720c */ /* 0x001fc80003f05070 */
[----:B------:R-:W-:-:S13]  /*7540*/  ISETP.NE.AND.EX P0, PT, R11, RZ, PT, P0 ;  /* 0x000000ff0b00720c */ /* 0x000fda0003f05300 */
[----:B-1--4-:R-:W-:Y:S05]  /*7550*/  @!P0 BRA `(.L_x_154) ;  /* 0x0000000000288947 */ /* 0x012fea0003800000 */
        /* <DEDUP_REMOVED lines=10> */
.L_x_154:
[-CC-:B------:R-:W-:Y:S01]  /*7600*/  SHF.R.U64 R19, R8, R0.reuse, R9.reuse ;  /* 0x0000000008137219 */ /* 0x180fe20000001209 */
[----:B------:R-:W0:Y:S01]  /*7610*/  LDC.64 R26, c[0x0][0x640] ;  /* 0x00019000ff1a7b82 */ /* 0x000e220000000a00 */
[----:B------:R-:W-:Y:S01]  /*7620*/  SHF.R.U32.HI R0, RZ, R0, R9 ;  /* 0x00000000ff007219 */ /* 0x000fe20000011609 */
[----:B------:R-:W-:Y:S01]  /*7630*/  ULDC UR4, c[0x0][0x150] ;  /* 0x0000540000047ab9 */ /* 0x000fe20000000800 */
[----:B------:R-:W-:Y:S02]  /*7640*/  IADD3 R3, P0, RZ, -R19, RZ ;  /* 0x80000013ff037210 */ /* 0x000fe40007f1e0ff */
[----:B------:R-:W-:-:S03]  /*7650*/  I2FP.F32.U32 R7, R12 ;  /* 0x0000000c00077245 */ /* 0x000fc60000201000 */
[----:B------:R-:W1:Y:S01]  /*7660*/  LDC R6, c[0x0][0x618] ;  /* 0x00018600ff067b82 */ /* 0x000e620000000800 */
[----:B------:R-:W-:Y:S02]  /*7670*/  IMAD.X R5, RZ, RZ, ~R0, P0 ;  /* 0x000000ffff057224 */ /* 0x000fe400000e0e00 */
[----:B------:R-:W-:Y:S01]  /*7680*/  FMUL R7, R7, UR4 ;  /* 0x0000000407077c20 */ /* 0x000fe20008400000 */
[----:B------:R-:W-:Y:S01]  /*7690*/  ULDC UR4, c[0x0][0x154] ;  /* 0x0000550000047ab9 */ /* 0x000fe20000000800 */
[-C--:B------:R-:W-:Y:S02]  /*76a0*/  IMAD R0, R5, R14.reuse, RZ ;  /* 0x0000000e05007224 */ /* 0x080fe400078e02ff */
[C---:B------:R-:W-:Y:S01]  /*76b0*/  IMAD.WIDE.U32 R4, R3.reuse, R14, R16 ;  /* 0x0000000e03047225 */ /* 0x040fe200078e0010 */
[----:B------:R-:W4:Y:S01]  /*76c0*/  LDC R11, c[0x0][0x608] ;  /* 0x00018200ff0b7b82 */ /* 0x000f220000000800 */
[----:B------:R-:W2:Y:S02]  /*76d0*/  F2I.U32.TRUNC.NTZ R7, R7 ;  /* 0x0000000700077305 */ /* 0x000ea4000020f000 */
[----:B------:R-:W-:-:S04]  /*76e0*/  IMAD R3, R3, R15, R0 ;  /* 0x0000000f03037224 */ /* 0x000fc800078e0200 */
[----:B------:R-:W-:Y:S01]  /*76f0*/  IMAD.IADD R3, R5, 0x1, R3 ;  /* 0x0000000105037824 */ /* 0x000fe200078e0203 */
[----:B------:R-:W3:Y:S01]  /*7700*/  LDC R8, c[0x0][0x658] ;  /* 0x00019600ff087b82 */ /* 0x000ee20000000800 */
[----:B------:R-:W-:Y:S02]  /*7710*/  I2FP.F32.U32 R5, R20 ;  /* 0x0000001400057245 */ /* 0x000fe40000201000 */
[----:B0-----:R-:W-:-:S04]  /*7720*/  ISETP.NE.U32.AND P0, PT, R26, RZ, PT ;  /* 0x000000ff1a00720c */ /* 0x001fc80003f05070 */
[----:B------:R-:W-:Y:S01]  /*7730*/  ISETP.NE.AND.EX P0, PT, R27, RZ, PT, P0 ;  /* 0x000000ff1b00720c */ /* 0x000fe20003f05300 */
[----:B------:R-:W0:Y:S01]  /*7740*/  LDC R9, c[0x0][0x144] ;  /* 0x00005100ff097b82 */ /* 0x000e220000000800 */
[-C--:B-1----:R-:W-:Y:S01]  /*7750*/  SHF.R.U32.HI R0, RZ, R6.reuse, R3 ;  /* 0x00000006ff007219 */ /* 0x082fe20000011603 */
[----:B--2---:R-:W-:Y:S01]  /*7760*/  IMAD.MOV R7, RZ, RZ, -R7 ;  /* 0x000000ffff077224 */ /* 0x004fe200078e0a07 */
[----:B------:R-:W-:Y:S01]  /*7770*/  SHF.R.U64 R13, R4, R6, R3 ;  /* 0x00000006040d7219 */ /* 0x000fe20000001203 */
[----:B------:R-:W-:-:S04]  /*7780*/  FMUL R6, R5, UR4 ;  /* 0x0000000405067c20 */ /* 0x000fc80008400000 */
[----:B------:R-:W1:Y:S01]  /*7790*/  LDC R21, c[0x0][0x148] ;  /* 0x00005200ff157b82 */ /* 0x000e620000000800 */
[-CC-:B----4-:R-:W-:Y:S02]  /*77a0*/  SHF.R.U64 R10, R13, R11.reuse, R0.reuse ;  /* 0x0000000b0d0a7219 */ /* 0x190fe40000001200 */
[----:B------:R-:W-:Y:S02]  /*77b0*/  SHF.R.U32.HI R3, RZ, R11, R0 ;  /* 0x0000000bff037219 */ /* 0x000fe40000011600 */
[----:B------:R2:W4:Y:S03]  /*77c0*/  F2I.U32.TRUNC.NTZ R0, R6 ;  /* 0x0000000600007305 */ /* 0x000526000020f000 */
[----:B------:R-:W1:Y:S01]  /*77d0*/  LDC R14, c[0x0][0x648] ;  /* 0x00019200ff0e7b82 */ /* 0x000e620000000800 */
[-CC-:B---3--:R-:W-:Y:S02]  /*77e0*/  SHF.R.U64 R15, R10, R8.reuse, R3.reuse ;  /* 0x000000080a0f7219 */ /* 0x188fe40000001203 */
[----:B------:R-:W-:-:S03]  /*77f0*/  SHF.R.U32.HI R5, RZ, R8, R3 ;  /* 0x00000008ff057219 */ /* 0x000fc60000011603 */
[----:B------:R-:W-:Y:S02]  /*7800*/  IMAD.MOV.U32 R4, RZ, RZ, R15 ;  /* 0x000000ffff047224 */ /* 0x000fe400078e000f */
[----:B------:R-:W3:Y:S01]  /*7810*/  LDC R24, c[0x0][0x638] ;  /* 0x00018e00ff187b82 */ /* 0x000ee20000000800 */
[----:B0-----:R-:W-:-:S07]  /*7820*/  IMAD R25, R9, R7, R12 ;  /* 0x0000000709197224 */ /* 0x001fce00078e020c */
[----:B------:R-:W0:Y:S08]  /*7830*/  LDC R28, c[0x0][0x610] ;  /* 0x00018400ff1c7b82 */ /* 0x000e300000000800 */
[----:B------:R-:W0:Y:S01]  /*7840*/  LDC R29, c[0x0][0x600] ;  /* 0x00018000ff1d7b82 */ /* 0x000e220000000800 */
[----:B--2-4-:R-:W-:Y:S05]  /*7850*/  @!P0 BRA `(.L_x_155) ;  /* 0x0000000000288947 */ /* 0x014fea0003800000 */
[----:B------:R-:W2:Y:S02]  /*7860*/  LDC R4, c[0x0][0x64c] ;  /* 0x00019300ff047b82 */ /* 0x000ea40000000800 */
[----:B--2---:R-:W-:-:S05]  /*7870*/  IADD3 R3, P0, R15, R4, RZ ;  /* 0x000000040f037210 */ /* 0x004fca0007f1e0ff */
        /* <DEDUP_REMOVED lines=8> */
.L_x_155:
[----:B------:R-:W-:Y:S02]  /*7900*/  ISETP.NE.AND P0, PT, R2, 0x1, PT ;  /* 0x000000010200780c */ /* 0x000fe40003f05270 */
[----:B-1----:R-:W-:Y:S01]  /*7910*/  SHF.R.U64 R3, R4, R14, R5 ;  /* 0x0000000e04037219 */ /* 0x002fe20000001205 */
[----:B------:R-:W-:Y:S01]  /*7920*/  IMAD.MOV R5, RZ, RZ, -R0 ;  /* 0x000000ffff057224 */ /* 0x000fe200078e0a00 */
[----:B------:R-:W-:Y:S02]  /*7930*/  LOP3.LUT R0, R10, R99, RZ, 0xc0, !PT ;  /* 0x000000630a007212 */ /* 0x000fe400078ec0ff */
[----:B------:R-:W-:Y:S01]  /*7940*/  LOP3.LUT R6, R13, R98, RZ, 0xc0, !PT ;  /* 0x000000620d067212 */ /* 0x000fe200078ec0ff */
[----:B------:R-:W-:Y:S02]  /*7950*/  IMAD.MOV R4, RZ, RZ, -R3 ;  /* 0x000000ffff047224 */ /* 0x000fe400078e0a03 */
[----:B------:R-:W-:Y:S02]  /*7960*/  IMAD R0, R91, R3, R0 ;  /* 0x000000035b007224 */ /* 0x000fe400078e0200 */
[----:B---3--:R-:W-:-:S02]  /*7970*/  IMAD R3, R4, R24, R15 ;  /* 0x0000001804037224 */ /* 0x008fc400078e020f */
[----:B------:R-:W-:Y:S02]  /*7980*/  @P0 IMAD R25, R21, R5, R20 ;  /* 0x0000000515190224 */ /* 0x000fe400078e0214 */
[----:B0-----:R-:W-:Y:S02]  /*7990*/  IMAD R5, R3, R29, R6 ;  /* 0x0000001d03057224 */ /* 0x001fe400078e0206 */
[----:B------:R-:W-:Y:S02]  /*79a0*/  IMAD R0, R0, R28, R25 ;  /* 0x0000001c00007224 */ /* 0x000fe400078e0219 */
[----:B------:R-:W-:-:S03]  /*79b0*/  IMAD.MOV.U32 R4, RZ, RZ, 0x1 ;  /* 0x00000001ff047424 */ /* 0x000fc600078e00ff */
[----:B------:R-:W-:Y:S02]  /*79c0*/  SEL R101, R5, R0, !P0 ;  /* 0x0000000005657207 */ /* 0x000fe40004000000 */
[----:B------:R-:W-:Y:S02]  /*79d0*/  PRMT R3, R4, 0x7610, R3 ;  /* 0x0000761004037816 */ /* 0x000fe40000000003 */
[----:B------:R-:W-:-:S07]  /*79e0*/  SEL R0, R0, R5, !P0 ;  /* 0x0000000500007207 */ /* 0x000fce0004000000 */
.L_x_153:
[----:B------:R-:W-:Y:S01]  /*79f0*/  LOP3.LUT P0, RZ, R3, 0xff, RZ, 0xc0, !PT ;  /* 0x000000ff03ff7812 */ /* 0x000fe2000780c0ff */
[----:B------:R-:W-:Y:S01]  /*7a00*/  UIMAD.WIDE.U32 UR4, UR42, -0x55555555, URZ ;  /* 0xaaaaaaab2a0478a5 */ /* 0x000fe2000f8e003f */
[----:B------:R-:W-:-:S03]  /*7a10*/  IMAD.MOV.U32 R109, RZ, RZ, R0 ;  /* 0x000000ffff6d7224 */ /* 0x000fc600078e0000 */
[----:B------:R-:W-:-:S04]  /*7a20*/  USHF.R.U32.HI UR4, URZ, 0x1, UR5 ;  /* 0x000000013f047899 */ /* 0x000fc80008011605 */
[----:B------:R-:W-:-:S04]  /*7a30*/  UIMAD UR42, UR4, -0x3, UR42 ;  /* 0xfffffffd042a78a4 */ /* 0x000fc8000f8e022a */
[----:B------:R-:W-:Y:S08]  /*7a40*/  @P0 BRA `(.L_x_156) ;  /* 0xffffff9400e40947 */ /* 0x000ff0000383ffff */
[----:B------:R-:W-:Y:S05]  /*7a50*/  EXIT ;  /* 0x000000000000794d */ /* 0x000fea0003800000 */
.L_x_3:
        /* <DEDUP_REMOVED lines=26> */
.L_x_158:
[--C-:B------:R-:W-:Y:S01]  /*7c00*/  SHF.R.U64 R14, R12, R20, R13.reuse ;  /* 0x000000140c0e7219 */ /* 0x100fe2000000120d */
[----:B------:R-:W0:Y:S01]  /*7c10*/  LDC R24, c[0x0][0x618] ;  /* 0x00018600ff187b82 */ /* 0x000e220000000800 */
[----:B------:R-:W-:Y:S01]  /*7c20*/  I2FP.F32.U32 R8, R6 ;  /* 0x0000000600087245 */ /* 0x000fe20000201000 */
[----:B------:R-:W-:Y:S01]  /*7c30*/  ULDC UR4, c[0x0][0x150] ;  /* 0x0000540000047ab9 */ /* 0x000fe20000000800 */
[----:B------:R-:W-:Y:S02]  /*7c40*/  SHF.R.U32.HI R7, RZ, R20, R13 ;  /* 0x00000014ff077219 */ /* 0x000fe4000001160d */
[----:B------:R-:W-:Y:S01]  /*7c50*/  IADD3 R11, P0, RZ, -R14, RZ ;  /* 0x8000000eff0b7210 */ /* 0x000fe20007f1e0ff */
[----:B------:R-:W-:Y:S01]  /*7c60*/  FMUL R13, R8, UR4 ;  /* 0x00000004080d7c20 */ /* 0x000fe20008400000 */
[----:B------:R-:W-:Y:S01]  /*7c70*/  ULDC UR4, c[0x0][0x154] ;  /* 0x0000550000047ab9 */ /* 0x000fe20000000800 */
[----:B------:R-:W1:Y:S02]  /*7c80*/  LDC.64 R26, c[0x0][0x640] ;  /* 0x00019000ff1a7b82 */ /* 0x000e640000000a00 */
[----:B------:R-:W-:-:S02]  /*7c90*/  IMAD.X R7, RZ, RZ, ~R7, P0 ;  /* 0x000000ffff077224 */ /* 0x000fc400000e0e07 */
[----:B------:R-:W2:Y:S01]  /*7ca0*/  F2I.U32.TRUNC.NTZ R13, R13 ;  /* 0x0000000d000d7305 */ /* 0x000ea2000020f000 */
[----:B------:R-:W-:-:S03]  /*7cb0*/  IMAD.WIDE.U32 R8, R11, R22, R16 ;  /* 0x000000160b087225 */ /* 0x000fc600078e0010 */
[----:B------:R-:W3:Y:S01]  /*7cc0*/  LDC R15, c[0x0][0x144] ;  /* 0x00005100ff0f7b82 */ /* 0x000ee20000000800 */
[----:B------:R-:W-:-:S04]  /*7cd0*/  IMAD R10, R7, R22, RZ ;  /* 0x00000016070a7224 */ /* 0x000fc800078e02ff */
[----:B------:R-:W-:Y:S02]  /*7ce0*/  IMAD R7, R11, R23, R10 ;  /* 0x000000170b077224 */ /* 0x000fe400078e020a */
[----:B------:R-:W-:Y:S01]  /*7cf0*/  IMAD.MOV.U32 R10, RZ, RZ, -0x1 ;  /* 0xffffffffff0a7424 */ /* 0x000fe200078e00ff */
[----:B------:R-:W4:Y:S01]  /*7d00*/  LDC R20, c[0x0][0x608] ;  /* 0x00018200ff147b82 */ /* 0x000f220000000800 */
[----:B------:R-:W-:Y:S01]  /*7d10*/  IMAD.IADD R7, R9, 0x1, R7 ;  /* 0x0000000109077824 */ /* 0x000fe200078e0207 */
[----:B------:R-:W-:-:S04]  /*7d20*/  I2FP.F32.U32 R9, R5 ;  /* 0x0000000500097245 */ /* 0x000fc80000201000 */
[-C--:B0-----:R-:W-:Y:S01]  /*7d30*/  SHF.R.U64 R12, R8, R24.reuse, R7 ;  /* 0x00000018080c7219 */ /* 0x081fe20000001207 */
[----:B--2---:R-:W-:Y:S01]  /*7d40*/  IMAD.MOV R8, RZ, RZ, -R13 ;  /* 0x000000ffff087224 */ /* 0x004fe200078e0a0d */
[----:B------:R-:W0:Y:S01]  /*7d50*/  LDC R11, c[0x0][0x658] ;  /* 0x00019600ff0b7b82 */ /* 0x000e220000000800 */
[----:B-1----:R-:W-:Y:S01]  /*7d60*/  ISETP.NE.U32.AND P0, PT, R26, RZ, PT ;  /* 0x000000ff1a00720c */ /* 0x002fe20003f05070 */
[----:B------:R-:W-:Y:S01]  /*7d70*/  FMUL R9, R9, UR4 ;  /* 0x0000000409097c20 */ /* 0x000fe20008400000 */
[----:B------:R-:W-:Y:S02]  /*7d80*/  SHF.R.U32.HI R7, RZ, R24, R7 ;  /* 0x00000018ff077219 */ /* 0x000fe40000011607 */
[----:B------:R-:W-:-:S03]  /*7d90*/  ISETP.NE.AND.EX P0, PT, R27, RZ, PT, P0 ;  /* 0x000000ff1b00720c */ /* 0x000fc60003f05300 */
[----:B------:R-:W1:Y:S01]  /*7da0*/  LDC R22, c[0x0][0x148] ;  /* 0x00005200ff167b82 */ /* 0x000e620000000800 */
[----:B---3--:R-:W-:Y:S02]  /*7db0*/  IMAD R23, R15, R8, R6 ;  /* 0x000000080f177224 */ /* 0x008fe400078e0206 */
[----:B------:R-:W-:-:S05]  /*7dc0*/  IMAD.MOV.U32 R8, RZ, RZ, 0x1 ;  /* 0x00000001ff087424 */ /* 0x000fca00078e00ff */
[----:B------:R-:W2:Y:S01]  /*7dd0*/  LDC R21, c[0x0][0x600] ;  /* 0x00018000ff157b82 */ /* 0x000ea20000000800 */
[-CC-:B----4-:R-:W-:Y:S02]  /*7de0*/  SHF.R.U64 R15, R12, R20.reuse, R7.reuse ;  /* 0x000000140c0f7219 */ /* 0x190fe40000001207 */
[----:B------:R-:W-:Y:S02]  /*7df0*/  SHF.R.U32.HI R6, RZ, R20, R7 ;  /* 0x00000014ff067219 */ /* 0x000fe40000011607 */
[----:B------:R3:W4:Y:S03]  /*7e00*/  F2I.U32.TRUNC.NTZ R20, R9 ;  /* 0x0000000900147305 */ /* 0x000726000020f000 */
[----:B------:R-:W1:Y:S01]  /*7e10*/  LDC R25, c[0x0][0x648] ;  /* 0x00019200ff197b82 */ /* 0x000e620000000800 */
[-C--:B0-----:R-:W-:Y:S02]  /*7e20*/  SHF.R.U64 R19, R15, R11.reuse, R6 ;  /* 0x0000000b0f137219 */ /* 0x081fe40000001206 */
[----:B------:R-:W-:-:S02]  /*7e30*/  SHF.L.U32 R10, R10, R11, RZ ;  /* 0x0000000b0a0a7219 */ /* 0x000fc400000006ff */
[-C--:B------:R-:W-:Y:S01]  /*7e40*/  SHF.R.U32.HI R7, RZ, R11.reuse, R6 ;  /* 0x0000000bff077219 */ /* 0x080fe20000011606 */
[----:B------:R-:W-:Y:S01]  /*7e50*/  IMAD.MOV.U32 R6, RZ, RZ, R19 ;  /* 0x000000ffff067224 */ /* 0x000fe200078e0013 */
[----:B------:R-:W-:Y:S01]  /*7e60*/  SHF.L.U32 R24, R8, R11, RZ ;  /* 0x0000000b08187219 */ /* 0x000fe200000006ff */
[----:B------:R-:W0:Y:S01]  /*7e70*/  LDC R28, c[0x0][0x638] ;  /* 0x00018e00ff1c7b82 */ /* 0x000e220000000800 */
[----:B------:R-:W-:-:S07]  /*7e80*/  LOP3.LUT R30, RZ, R10, RZ, 0x33, !PT ;  /* 0x0000000aff1e7212 */ /* 0x000fce00078e33ff */
[----:B------:R-:W0:Y:S01]  /*7e90*/  LDC R29, c[0x0][0x610] ;  /* 0x00018400ff1d7b82 */ /* 0x000e220000000800 */
[----:B---34-:R-:W-:Y:S05]  /*7ea0*/  @!P0 BRA `(.L_x_159) ;  /* 0x0000000000288947 */ /* 0x018fea0003800000 */
[----:B------:R-:W3:Y:S02]  /*7eb0*/  LDC R6, c[0x0][0x64c] ;  /* 0x00019300ff067b82 */ /* 0x000ee40000000800 */
[----:B---3--:R-:W-:-:S05]  /*7ec0*/  IADD3 R11, P0, R19, R6, RZ ;  /* 0x00000006130b7210 */ /* 0x008fca0007f1e0ff */
        /* <DEDUP_REMOVED lines=8> */
.L_x_159:
[----:B------:R-:W-:Y:S01]  /*7f50*/  ISETP.NE.AND P0, PT, R2, 0x1, PT ;  /* 0x000000010200780c */ /* 0x000fe20003f05270 */
[----:B--2---:R-:W-:Y:S01]  /*7f60*/  VIADD R9, R21, 0xffffffff ;  /* 0xffffffff15097836 */ /* 0x004fe20000000000 */
[----:B-1----:R-:W-:Y:S01]  /*7f70*/  SHF.R.U64 R7, R6, R25, R7 ;  /* 0x0000001906077219 */ /* 0x002fe20000001207 */
[----:B------:R-:W-:Y:S01]  /*7f80*/  IMAD.MOV R20, RZ, RZ, -R20 ;  /* 0x000000ffff147224 */ /* 0x000fe200078e0a14 */
[----:B------:R-:W-:Y:S02]  /*7f90*/  LOP3.LUT R6, R15, R30, RZ, 0xc0, !PT ;  /* 0x0000001e0f067212 */ /* 0x000fe400078ec0ff */
[----:B------:R-:W-:Y:S01]  /*7fa0*/  LOP3.LUT R12, R12, R9, RZ, 0xc0, !PT ;  /* 0x000000090c0c7212 */ /* 0x000fe200078ec0ff */
[----:B------:R-:W-:Y:S02]  /*7fb0*/  IMAD.MOV R8, RZ, RZ, -R7 ;  /* 0x000000ffff087224 */ /* 0x000fe400078e0a07 */
[----:B------:R-:W-:Y:S02]  /*7fc0*/  IMAD R6, R24, R7, R6 ;  /* 0x0000000718067224 */ /* 0x000fe400078e0206 */
[----:B------:R-:W-:-:S02]  /*7fd0*/  IMAD.MOV.U32 R9, RZ, RZ, 0x1 ;  /* 0x00000001ff097424 */ /* 0x000fc400078e00ff */
[----:B------:R-:W-:Y:S02]  /*7fe0*/  @P0 IMAD R23, R22, R20, R5 ;  /* 0x0000001416170224 */ /* 0x000fe400078e0205 */
[----:B0-----:R-:W-:Y:S02]  /*7ff0*/  IMAD R5, R8, R28, R19 ;  /* 0x0000001c08057224 */ /* 0x001fe400078e0213 */
[----:B------:R-:W-:Y:S02]  /*8000*/  IMAD R19, R6, R29, R23 ;  /* 0x0000001d06137224 */ /* 0x000fe400078e0217 */
[----:B------:R-:W-:Y:S02]  /*8010*/  IMAD R6, R5, R21, R12 ;  /* 0x0000001505067224 */ /* 0x000fe400078e020c */
[----:B------:R-:W-:-:S03]  /*8020*/  IMAD.MOV.U32 R8, RZ, RZ, R14 ;  /* 0x000000ffff087224 */ /* 0x000fc600078e000e */
[----:B------:R-:W-:Y:S02]  /*8030*/  SEL R20, R6, R19, !P0 ;  /* 0x0000001306147207 */ /* 0x000fe40004000000 */
[----:B------:R-:W-:-:S07]  /*8040*/  SEL R19, R19, R6, !P0 ;  /* 0x0000000613137207 */ /* 0x000fce0004000000 */
.L_x_157:
[----:B------:R-:W-:-:S08]  /*8050*/  NOP ;  /* 0x0000000000007918 */ /* 0x000fd00000000000 */
[----:B------:R-:W0:-:S00]  /*8060*/  USETMAXREG.DEALLOC.CTAPOOL 0x28 ;  /* 0x00000028000079c8 */ /* 0x000e0000080e0500 */
[----:B0-----:R-:W-:-:S13]  /*8070*/  ISETP.NE.AND P0, PT, R0, RZ, PT ;  /* 0x000000ff0000720c */ /* 0x001fda0003f05270 */
[----:B------:R-:W-:Y:S05]  /*8080*/  @P0 EXIT ;  /* 0x000000000000094d */ /* 0x000fea0003800000 */
[----:B------:R-:W-:Y:S01]  /*8090*/  LOP3.LUT P0, RZ, R9, 0xff, RZ, 0xc0, !PT ;  /* 0x000000ff09ff7812 */ /* 0x000fe2000780c0ff */
[----:B------:R-:W-:Y:S02]  /*80a0*/  IMAD.MOV.U32 R0, RZ, RZ, 0x1 ;  /* 0x00000001ff007424 */ /* 0x000fe400078e00ff */
[----:B------:R-:W-:-:S10]  /*80b0*/  IMAD.MOV.U32 R12, RZ, RZ, RZ ;  /* 0x000000ffff0c7224 */ /* 0x000fd400078e00ff */
[----:B------:R-:W-:Y:S05]  /*80c0*/  @!P0 BRA `(.L_x_160) ;  /* 0x0000000c00448947 */ /* 0x000fea0003800000 */
[----:B------:R-:W0:Y:S01]  /*80d0*/  LDC R0, c[0x0][0x28c] ;  /* 0x0000a300ff007b82 */ /* 0x000e220000000800 */
[----:B------:R-:W-:Y:S01]  /*80e0*/  LOP3.LUT P0, RZ, R3, 0x1f, RZ, 0xc0, !PT ;  /* 0x0000001f03ff7812 */ /* 0x000fe2000780c0ff */
[----:B------:R-:W-:Y:S01]  /*80f0*/  ULDC UR5, c[0x0][0x658] ;  /* 0x0001960000057ab9 */ /* 0x000fe20000000800 */
[----:B------:R-:W-:Y:S01]  /*8100*/  UMOV UR6, 0xffffffff ;  /* 0xffffffff00067882 */ /* 0x000fe20000000000 */
[----:B------:R-:W-:Y:S01]  /*8110*/  BSSY B0, `(.L_x_160) ;  /* 0x00000cc000007945 */ /* 0x000fe20003800000 */
[----:B------:R-:W-:Y:S01]  /*8120*/  USHF.L.U32 UR6, UR6, UR5, URZ ;  /* 0x0000000506067299 */ /* 0x000fe2000800063f */
[C---:B------:R-:W-:Y:S01]  /*8130*/  ISETP.NE.AND P2, PT, R4.reuse, RZ, PT ;  /* 0x000000ff0400720c */ /* 0x040fe20003f45270 */
[----:B------:R-:W-:Y:S01]  /*8140*/  IMAD.MOV.U32 R13, RZ, RZ, 0x1 ;  /* 0x00000001ff0d7424 */ /* 0x000fe200078e00ff */
[----:B------:R-:W-:Y:S01]  /*8150*/  ISETP.NE.OR P0, PT, R4, RZ, !P0 ;  /* 0x000000ff0400720c */ /* 0x000fe20004705670 */
[----:B------:R-:W-:Y:S01]  /*8160*/  IMAD.MOV.U32 R12, RZ, RZ, RZ ;  /* 0x000000ffff0c7224 */ /* 0x000fe200078e00ff */
[----:B------:R-:W-:Y:S01]  /*8170*/  LOP3.LUT R11, R18, 0x2, RZ, 0xfc, !PT ;  /* 0x00000002120b7812 */ /* 0x000fe200078efcff */
[----:B------:R-:W-:Y:S01]  /*8180*/  ULDC UR4, c[0x0][0x600] ;  /* 0x0001800000047ab9 */ /* 0x000fe20000000800 */
[----:B------:R-:W-:Y:S01]  /*8190*/  UMOV UR7, 0x1 ;  /* 0x0000000100077882 */ /* 0x000fe20000000000 */
[----:B------:R-:W-:-:S02]  /*81a0*/  UIADD3 UR4, UR4, -0x1, URZ ;  /* 0xffffffff04047890 */ /* 0x000fc4000fffe03f */
[----:B------:R-:W-:Y:S02]  /*81b0*/  USHF.L.U32 UR5, UR7, UR5, URZ ;  /* 0x0000000507057299 */ /* 0x000fe4000800063f */
[----:B------:R-:W-:Y:S01]  /*81c0*/  ULOP3.LUT UR13, URZ, UR6, URZ, 0x33, !UPT ;  /* 0x000000063f0d7292 */ /* 0x000fe2000f8e333f */
[----:B------:R-:W-:Y:S01]  /*81d0*/  ULDC.64 UR22, c[0x0][0x198] ;  /* 0x0000660000167ab9 */ /* 0x000fe20000000a00 */
[----:B0-----:R-:W-:-:S05]  /*81e0*/  VIADD R0, R0, 0x7f ;  /* 0x0000007f00007836 */ /* 0x001fca0000000000 */
[----:B------:R-:W-:-:S04]  /*81f0*/  SHF.R.S32.HI R3, RZ, 0x1f, R0 ;  /* 0x0000001fff037819 */ /* 0x000fc80000011400 */
[----:B------:R-:W-:Y:S01]  /*8200*/  LEA.HI R3, R3, R0, RZ, 0x7 ;  /* 0x0000000003037211 */ /* 0x000fe200078f38ff */
[----:B------:R-:W-:-:S03]  /*8210*/  IMAD.MOV.U32 R0, RZ, RZ, 0x1 ;  /* 0x00000001ff007424 */ /* 0x000fc600078e00ff */
[----:B------:R-:W-:-:S05]  /*8220*/  SHF.R.S32.HI R3, RZ, 0x7, R3 ;  /* 0x00000007ff037819 */ /* 0x000fca0000011403 */
[----:B------:R-:W-:-:S07]  /*8230*/  VIADD R10, R3, 0x1 ;  /* 0x00000001030a7836 */ /* 0x000fce0000000000 */
.L_x_172:
[----:B------:R-:W-:-:S03]  /*8240*/  UMOV UR6, 0xffffffff ;  /* 0xffffffff00067882 */ /* 0x000fc60000000000 */
[----:B------:R-:W-:Y:S05]  /*8250*/  BRA.DIV UR6, `(.L_x_161) ;  /* 0x0000000e06a87947 */ /* 0x000fea000b800000 */
[----:B------:R-:W-:-:S13]  /*8260*/  ELECT P6, URZ, PT ;  /* 0x00000000003f782f */ /* 0x000fda00038c0000 */
.L_x_182:
[----:B------:R-:W0:Y:S01]  /*8270*/  LDC R4, c[0x0][0x28c] ;  /* 0x0000a300ff047b82 */ /* 0x000e220000000800 */
[----:B------:R-:W-:Y:S01]  /*8280*/  BSSY B1, `(.L_x_162) ;  /* 0x0000043000017945 */ /* 0x000fe20003800000 */
[----:B0-----:R-:W-:-:S13]  /*8290*/  ISETP.LT.OR P6, PT, R4, 0x1, !P6 ;  /* 0x000000010400780c */ /* 0x001fda00077c1670 */
[----:B------:R-:W-:Y:S05]  /*82a0*/  @P6 BRA `(.L_x_163) ;  /* 0x0000000400006947 */ /* 0x000fea0003800000 */
[----:B------:R-:W-:Y:S02]  /*82b0*/  IMAD R19, R19, 0xc0, RZ ;  /* 0x000000c013137824 */ /* 0x000fe400078e02ff */
[----:B------:R-:W-:Y:S02]  /*82c0*/  IMAD.SHL.U32 R20, R20, 0x40, RZ ;  /* 0x0000004014147824 */ /* 0x000fe400078e00ff */
[----:B------:R-:W-:Y:S02]  /*82d0*/  IMAD.MOV.U32 R21, RZ, RZ, RZ ;  /* 0x000000ffff157224 */ /* 0x000fe400078e00ff */
[----:B------:R-:W-:Y:S02]  /*82e0*/  IMAD.MOV.U32 R4, RZ, RZ, R10 ;  /* 0x000000ffff047224 */ /* 0x000fe400078e000a */
[----:B------:R-:W-:Y:S02]  /*82f0*/  IMAD.MOV.U32 R5, RZ, RZ, R0 ;  /* 0x000000ffff057224 */ /* 0x000fe400078e0000 */
[----:B------:R-:W-:-:S07]  /*8300*/  IMAD.MOV.U32 R6, RZ, RZ, R12 ;  /* 0x000000ffff067224 */ /* 0x000fce00078e000c */
.L_x_167:
[----:B------:R-:W0:Y:S01]  /*8310*/  S2R R14, SR_CgaCtaId ;  /* 0x00000000000e7919 */ /* 0x000e220000008800 */
[----:B------:R-:W-:Y:S01]  /*8320*/  MOV R7, 0x400 ;  /* 0x0000040000077802 */ /* 0x000fe20000000f00 */
[----:B------:R-:W1:Y:S03]  /*8330*/  @!P2 LDC R9, c[0x0][0x500] ;  /* 0x00014000ff09ab82 */ /* 0x000e660000000800 */
[----:B0-----:R-:W-:Y:S02]  /*8340*/  LEA R15, R14, R7, 0x18 ;  /* 0x000000070e0f7211 */ /* 0x001fe400078ec0ff */
[----:B------:R-:W-:-:S03]  /*8350*/  SHF.L.U32 R7, R5, 0x1f, RZ ;  /* 0x0000001f05077819 */ /* 0x000fc600000006ff */
[----:B------:R-:W-:-:S04]  /*8360*/  IMAD R14, R6, 0x8, R15 ;  /* 0x00000008060e7824 */ /* 0x000fc800078e020f */
[----:B------:R-:W0:Y:S02]  /*8370*/  SYNCS.PHASECHK.TRANS64.TRYWAIT P1, [R14+URZ+0x18], R7 ;  /* 0x000018070e0075a7 */ /* 0x000e24000802017f */
[----:B01----:R-:W-:Y:S05]  /*8380*/  @!P1 BRA `(.L_x_164) ;  /* 0x0000000c007c9947 */ /* 0x003fea0003800000 */
.L_x_183:
[----:B0-----:R-:W-:Y:S01]  /*8390*/  PRMT R7, R11, 0x9910, RZ ;  /* 0x000099100b077816 */ /* 0x001fe200000000ff */
[----:B------:R0:W-:Y:S03]  /*83a0*/  @!P2 SYNCS.ARRIVE.TRANS64 RZ, [R14+URZ], R9 ;  /* 0x000000090effa9a7 */ /* 0x0001e6000800003f */
[----:B------:R-:W-:-:S13]  /*83b0*/  ISETP.NE.AND P1, PT, R7, 0x2, PT ;  /* 0x000000020700780c */ /* 0x000fda0003f25270 */
[----:B0-----:R-:W-:Y:S05]  /*83c0*/  @P1 BRA `(.L_x_165) ;  /* 0x0000000000041947 */ /* 0x001fea0003800000 */
[----:B------:R-:W-:Y:S01]  /*83d0*/  BPT.TRAP 0x1 ;  /* 0x000000040000795c */ /* 0x000fe20000300000 */
.L_x_165:
[----:B------:R-:W-:Y:S05]  /*83e0*/  @P0 BRA `(.L_x_166) ;  /* 0x0000000000040947 */ /* 0x000fea0003800000 */
[----:B------:R-:W-:Y:S01]  /*83f0*/  BPT.TRAP 0x1 ;  /* 0x000000040000795c */ /* 0x000fe20000300000 */
.L_x_166:
[C-C-:B------:R-:W-:Y:S01]  /*8400*/  IMAD R7, R6.reuse, 0xc000, R15.reuse ;  /* 0x0000c00006077824 */ /* 0x140fe200078e020f */
[----:B------:R-:W-:Y:S01]  /*8410*/  R2UR UR34, R21 ;  /* 0x00000000152272ca */ /* 0x000fe200000e0000 */
[----:B------:R-:W-:Y:S01]  /*8420*/  IMAD R15, R6, 0x4000, R15 ;  /* 0x00004000060f7824 */ /* 0x000fe200078e020f */
[----:B------:R-:W-:Y:S01]  /*8430*/  R2UR UR33, R14 ;  /* 0x000000000e2172ca */ /* 0x000fe200000e0000 */
[----:B------:R-:W-:Y:S01]  /*8440*/  VIADD R4, R4, 0xffffffff ;  /* 0xffffffff04047836 */ /* 0x000fe20000000000 */
[----:B------:R-:W-:Y:S01]  /*8450*/  R2UR UR24, R7 ;  /* 0x00000000071872ca */ /* 0x000fe200000e0000 */
[----:B------:R-:W-:Y:S01]  /*8460*/  UIADD3 UR6, UP0, UR22, 0xf0, URZ ;  /* 0x000000f016067890 */ /* 0x000fe2000ff1e03f */
[----:B------:R-:W-:Y:S01]  /*8470*/  R2UR UR8, R15 ;  /* 0x000000000f0872ca */ /* 0x000fe200000e0000 */
[----:B------:R-:W-:Y:S01]  /*8480*/  UIADD3 UR30, UP1, UR22, 0x1f0, URZ ;  /* 0x000001f0161e7890 */ /* 0x000fe2000ff3e03f */
[----:B------:R-:W-:Y:S01]  /*8490*/  R2UR UR36, R8 ;  /* 0x00000000082472ca */ /* 0x000fe200000e0000 */
[----:B------:R-:W-:Y:S01]  /*84a0*/  UIADD3.X UR7, URZ, UR23, URZ, UP0, !UPT ;  /* 0x000000173f077290 */ /* 0x000fe200087fe43f */
[----:B------:R-:W-:Y:S01]  /*84b0*/  R2UR UR35, R19 ;  /* 0x00000000132372ca */ /* 0x000fe200000e0000 */
[----:B------:R-:W-:Y:S01]  /*84c0*/  UIADD3.X UR31, URZ, UR23, URZ, UP1, !UPT ;  /* 0x000000173f1f7290 */ /* 0x000fe20008ffe43f */
[----:B------:R-:W-:Y:S01]  /*84d0*/  R2UR UR19, R20 ;  /* 0x00000000141372ca */ /* 0x000fe200000e0000 */
[----:B------:R-:W-:Y:S01]  /*84e0*/  UIADD3 UR26, UR34, 0x40, URZ ;  /* 0x00000040221a7890 */ /* 0x000fe2000fffe03f */
[----:B------:R-:W-:Y:S01]  /*84f0*/  ISETP.GT.AND P3, PT, R4, 0x1, PT ;  /* 0x000000010400780c */ /* 0x000fe20003f64270 */
[----:B------:R-:W-:Y:S01]  /*8500*/  VIADD R6, R6, 0x1 ;  /* 0x0000000106067836 */ /* 0x000fe20000000000 */
[----:B------:R-:W-:Y:S01]  /*8510*/  UMOV UR14, 0x0 ;  /* 0x00000000000e7882 */ /* 0x000fe20000000000 */
[----:B------:R-:W-:Y:S01]  /*8520*/  UIADD3 UR32, UR24, 0x100, URZ ;  /* 0x0000010018207890 */ /* 0x000fe2000fffe03f */
[----:B------:R-:W-:Y:S01]  /*8530*/  VIADD R21, R21, 0x80 ;  /* 0x0000008015157836 */ /* 0x000fe20000000000 */
[----:B------:R-:W-:Y:S01]  /*8540*/  UIADD3 UR24, UR24, 0x6100, URZ ;  /* 0x0000610018187890 */ /* 0x000fe2000fffe03f */
[----:B------:R-:W-:Y:S01]  /*8550*/  ISETP.NE.AND P1, PT, R6, 0x3, PT ;  /* 0x000000030600780c */ /* 0x000fe20003f25270 */
[----:B------:R-:W-:-:S02]  /*8560*/  UIADD3 UR16, UR8, 0x24100, URZ ;  /* 0x0002410008107890 */ /* 0x000fc4000fffe03f */
[----:B------:R-:W-:Y:S01]  /*8570*/  UIADD3 UR8, UR8, 0x26100, URZ ;  /* 0x0002610008087890 */ /* 0x000fe2000fffe03f */
[----:B------:R-:W-:Y:S01]  /*8580*/  SEL R14, RZ, 0x1, P1 ;  /* 0x00000001ff0e7807 */ /* 0x000fe20000800000 */
[----:B------:R-:W-:Y:S01]  /*8590*/  UMOV UR15, 0x10000000 ;  /* 0x10000000000f7882 */ /* 0x000fe20000000000 */
[----:B------:R-:W-:Y:S01]  /*85a0*/  UMOV UR25, UR33 ;  /* 0x0000002100197c82 */ /* 0x000fe20008000000 */
[----:B------:R-:W-:Y:S01]  /*85b0*/  UMOV UR28, UR36 ;  /* 0x00000024001c7c82 */ /* 0x000fe20008000000 */
[----:B------:R-:W-:Y:S01]  /*85c0*/  UMOV UR27, UR35 ;  /* 0x00000023001b7c82 */ /* 0x000fe20008000000 */
[----:B------:R-:W-:Y:S01]  /*85d0*/  UMOV UR17, UR33 ;  /* 0x0000002100117c82 */ /* 0x000fe20008000000 */
[----:B------:R-:W-:Y:S01]  /*85e0*/  UMOV UR18, UR34 ;  /* 0x0000002200127c82 */ /* 0x000fe20008000000 */
[----:B------:R-:W-:Y:S01]  /*85f0*/  UMOV UR20, UR36 ;  /* 0x0000002400147c82 */ /* 0x000fe20008000000 */
[----:B------:R0:W-:Y:S01]  /*8600*/  UTMALDG.3D [UR32], [UR6], desc[UR14] ;  /* 0x00000e20060075b4 */ /* 0x0001e20008011000 */
[----:B------:R-:W-:Y:S01]  /*8610*/  UMOV UR9, UR33 ;  /* 0x0000002100097c82 */ /* 0x000fe20008000000 */
[----:B------:R-:W-:Y:S01]  /*8620*/  UMOV UR11, UR19 ;  /* 0x00000013000b7c82 */ /* 0x000fe20008000000 */
[----:B------:R-:W-:Y:S01]  /*8630*/  UMOV UR12, UR36 ;  /* 0x00000024000c7c82 */ /* 0x000fe20008000000 */
[----:B------:R-:W-:Y:S01]  /*8640*/  UMOV UR10, UR26 ;  /* 0x0000001a000a7c82 */ /* 0x000fe20008000000 */
[----:B------:R-:W-:-:S02]  /*8650*/  LOP3.LUT R5, R5, R14, RZ, 0x3c, !PT ;  /* 0x0000000e05057212 */ /* 0x000fc400078e3cff */
[----:B------:R-:W-:Y:S01]  /*8660*/  SEL R6, R6, RZ, P1 ;  /* 0x000000ff06067207 */ /* 0x000fe20000800000 */
[----:B------:R0:W-:Y:S01]  /*8670*/  UTMALDG.3D [UR24], [UR6], desc[UR14] ;  /* 0x00000e18060075b4 */ /* 0x0001e20008011000 */
[----:B------:R0:W-:Y:S01]  /*8680*/  UTMALDG.3D [UR16], [UR30], desc[UR14] ;  /* 0x00000e101e0075b4 */ /* 0x0001e20008011000 */
[----:B------:R0:W-:Y:S02]  /*8690*/  UTMALDG.3D [UR8], [UR30], desc[UR14] ;  /* 0x00000e081e0075b4 */ /* 0x0001e40008011000 */
[----:B0-----:R-:W-:Y:S05]  /*86a0*/  @P3 BRA `(.L_x_167) ;  /* 0xfffffffc00183947 */ /* 0x001fea000383ffff */
.L_x_163:
[----:B------:R-:W-:Y:S05]  /*86b0*/  BSYNC B1 ;  /* 0x0000000000017941 */ /* 0x000fea0003800000 */
.L_x_162:
[----:B------:R-:W-:Y:S01]  /*86c0*/  LOP3.LUT P3, RZ, R13, 0xff, RZ, 0xc0, !PT ;  /* 0x000000ff0dff7812 */ /* 0x000fe2000786c0ff */
[----:B------:R-:W-:Y:S01]  /*86d0*/  IMAD.IADD R12, R3, 0x1, R12 ;  /* 0x00000001030c7824 */ /* 0x000fe200078e020c */
[----:B------:R-:W-:Y:S01]  /*86e0*/  IADD3 R16, P4, R16, UR38, RZ ;  /* 0x0000002610107c10 */ /* 0x000fe2000ff9e0ff */
[----:B------:R-:W-:Y:S01]  /*86f0*/  ULDC.64 UR6, c[0x0][0x650] ;  /* 0x0001940000067ab9 */ /* 0x000fe20000000a00 */
[----:B------:R-:W-:Y:S01]  /*8700*/  BSSY B1, `(.L_x_168) ;  /* 0x000006a000017945 */ /* 0x000fe20003800000 */
[----:B------:R-:W-:Y:S01]  /*8710*/  IMAD.MOV.U32 R19, RZ, RZ, -0x1 ;  /* 0xffffffffff137424 */ /* 0x000fe200078e00ff */
[----:B------:R-:W-:Y:S01]  /*8720*/  ISETP.GT.U32.AND P1, PT, R12, 0x2, PT ;  /* 0x000000020c00780c */ /* 0x000fe20003f24070 */
[----:B------:R-:W-:Y:S01]  /*8730*/  IMAD.MOV.U32 R20, RZ, RZ, -0x1 ;  /* 0xffffffffff147424 */ /* 0x000fe200078e00ff */
[----:B------:R-:W-:Y:S01]  /*8740*/  IADD3.X R17, R17, UR41, RZ, P4, !PT ;  /* 0x0000002911117c10 */ /* 0x000fe2000a7fe4ff */
[----:B------:R-:W-:Y:S01]  /*8750*/  IMAD.MOV.U32 R8, RZ, RZ, -0x1 ;  /* 0xffffffffff087424 */ /* 0x000fe200078e00ff */
[----:B------:R-:W-:-:S02]  /*8760*/  ISETP.LT.U32.AND P1, PT, R3, 0x3, P1 ;  /* 0x000000030300780c */ /* 0x000fc40000f21070 */
[----:B------:R-:W-:Y:S01]  /*8770*/  PRMT R13, RZ, 0x7610, R13 ;  /* 0x00007610ff0d7816 */ /* 0x000fe2000000000d */
[----:B------:R-:W0:Y:S01]  /*8780*/  @P3 S2R R5, SR_CgaCtaId ;  /* 0x0000000000053919 */ /* 0x000e220000008800 */
[----:B------:R-:W-:-:S04]  /*8790*/  @P3 MOV R4, 0x400 ;  /* 0x0000040000043802 */ /* 0x000fc80000000f00 */
[----:B0-----:R-:W-:Y:S01]  /*87a0*/  @P3 LEA R6, R5, R4, 0x18 ;  /* 0x0000000405063211 */ /* 0x001fe200078ec0ff */
[----:B------:R-:W-:-:S03]  /*87b0*/  IMAD.WIDE.U32 R4, R12, -0x55555555, RZ ;  /* 0xaaaaaaab0c047825 */ /* 0x000fc600078e00ff */
[----:B------:R0:W-:Y:S01]  /*87c0*/  @P3 SYNCS.ARRIVE.TRANS64.A1T0 RZ, [R6+URZ+0x48], RZ ;  /* 0x000048ff06ff39a7 */ /* 0x0001e2000810003f */
[----:B------:R-:W-:Y:S02]  /*87d0*/  ISETP.GE.U32.AND P3, PT, R3, 0x3, PT ;  /* 0x000000030300780c */ /* 0x000fe40003f66070 */
[----:B------:R-:W-:Y:S02]  /*87e0*/  SHF.R.U32.HI R7, RZ, 0x1, R5 ;  /* 0x00000001ff077819 */ /* 0x000fe40000011605 */
[----:B------:R-:W-:Y:S02]  /*87f0*/  SEL R5, RZ, 0x1, !P1 ;  /* 0x00000001ff057807 */ /* 0x000fe40004800000 */
[----:B------:R-:W-:Y:S01]  /*8800*/  ISETP.GE.U32.AND P1, PT, R16, UR6, PT ;  /* 0x0000000610007c0c */ /* 0x000fe2000bf26070 */
[----:B------:R-:W-:Y:S01]  /*8810*/  IMAD R12, R7, -0x3, R12 ;  /* 0xfffffffd070c7824 */ /* 0x000fe200078e020c */
[----:B------:R-:W-:Y:S02]  /*8820*/  LOP3.LUT R0, R0, R5, RZ, 0x3c, !PT ;  /* 0x0000000500007212 */ /* 0x000fe400078e3cff */
[----:B------:R-:W-:-:S02]  /*8830*/  ISETP.GE.U32.AND.EX P1, PT, R17, UR7, PT, P1 ;  /* 0x0000000711007c0c */ /* 0x000fc4000bf26110 */
[----:B------:R-:W-:Y:S02]  /*8840*/  PRMT R4, RZ, 0x7610, R4 ;  /* 0x00007610ff047816 */ /* 0x000fe40000000004 */
[----:B------:R-:W-:-:S09]  /*8850*/  @P3 LOP3.LUT R0, R0, 0x1, R7, 0x78, !PT ;  /* 0x0000000100003812 */ /* 0x000fd200078e7807 */
[----:B0-----:R-:W-:Y:S05]  /*8860*/  @P1 BRA `(.L_x_169) ;  /* 0x00000004004c1947 */ /* 0x001fea0003800000 */
[----:B------:R-:W-:Y:S01]  /*8870*/  ULDC.64 UR6, c[0x0][0x628] ;  /* 0x00018a0000067ab9 */ /* 0x000fe20000000a00 */
[----:B------:R-:W0:Y:S01]  /*8880*/  S2R R15, SR_CTAID.X ;  /* 0x00000000000f7919 */ /* 0x000e220000002500 */
[----:B------:R-:W-:Y:S01]  /*8890*/  ISETP.NE.U32.AND P1, PT, RZ, UR6, PT ;  /* 0x00000006ff007c0c */ /* 0x000fe2000bf25070 */
[----:B------:R-:W-:Y:S01]  /*88a0*/  ULDC UR9, c[0x0][0x630] ;  /* 0x00018c0000097ab9 */ /* 0x000fe20000000800 */
[----:B------:R-:W-:Y:S01]  /*88b0*/  IMAD.MOV.U32 R4, RZ, RZ, R16 ;  /* 0x000000ffff047224 */ /* 0x000fe200078e0010 */
[----:B------:R-:W1:Y:S01]  /*88c0*/  S2R R14, SR_CTAID.Y ;  /* 0x00000000000e7919 */ /* 0x000e620000002600 */
[----:B------:R-:W-:Y:S01]  /*88d0*/  ISETP.NE.AND.EX P1, PT, RZ, UR7, PT, P1 ;  /* 0x00000007ff007c0c */ /* 0x000fe2000bf25310 */
[----:B------:R-:W-:-:S12]  /*88e0*/  IMAD.MOV.U32 R5, RZ, RZ, R17 ;  /* 0x000000ffff057224 */ /* 0x000fd800078e0011 */
[----:B------:R-:W-:Y:S05]  /*88f0*/  @!P1 BRA `(.L_x_170) ;  /* 0x0000000000289947 */ /* 0x000fea0003800000 */
[----:B------:R-:W-:Y:S02]  /*8900*/  ULDC UR8, c[0x0][0x634] ;  /* 0x00018d0000087ab9 */ /* 0x000fe40000000800 */
[----:B------:R-:W-:-:S05]  /*8910*/  IADD3 R9, P1, R16, UR8, RZ ;  /* 0x0000000810097c10 */ /* 0x000fca000ff3e0ff */
[----:B------:R-:W-:-:S04]  /*8920*/  IMAD.X R19, RZ, RZ, R17, P1 ;  /* 0x000000ffff137224 */ /* 0x000fc800008e0611 */
[----:B------:R-:W-:-:S04]  /*8930*/  IMAD.WIDE.U32 R6, R19, UR6, RZ ;  /* 0x0000000613067c25 */ /* 0x000fc8000f8e00ff */
[----:B------:R-:W-:-:S04]  /*8940*/  IMAD.WIDE.U32 R6, P1, R9, UR7, R6 ;  /* 0x0000000709067c25 */ /* 0x000fc8000f820006 */
[----:B------:R-:W-:-:S04]  /*8950*/  IMAD.WIDE.U32 R8, R9, UR6, RZ ;  /* 0x0000000609087c25 */ /* 0x000fc8000f8e00ff */
[----:B------:R-:W-:Y:S01]  /*8960*/  IMAD.X R5, RZ, RZ, RZ, P1 ;  /* 0x000000ffff057224 */ /* 0x000fe200008e06ff */
[----:B------:R-:W-:Y:S01]  /*8970*/  IADD3 RZ, P1, R9, R6, RZ ;  /* 0x0000000609ff7210 */ /* 0x000fe20007f3e0ff */
[----:B------:R-:W-:-:S04]  /*8980*/  IMAD.MOV.U32 R4, RZ, RZ, R7 ;  /* 0x000000ffff047224 */ /* 0x000fc800078e0007 */
[----:B------:R-:W-:-:S08]  /*8990*/  IMAD.WIDE.U32.X R4, R19, UR7, R4, P1 ;  /* 0x0000000713047c25 */ /* 0x000fd000088e0404 */
.L_x_170:
[--C-:B------:R-:W-:Y:S01]  /*89a0*/  SHF.R.U64 R8, R4, UR9, R5.reuse ;  /* 0x0000000904087c19 */ /* 0x100fe20008001205 */
[----:B------:R-:W-:Y:S01]  /*89b0*/  ULDC.64 UR6, c[0x0][0x620] ;  /* 0x0001880000067ab9 */ /* 0x000fe20000000a00 */
[----:B------:R-:W-:Y:S01]  /*89c0*/  SHF.R.U32.HI R4, RZ, UR9, R5 ;  /* 0x00000009ff047c19 */ /* 0x000fe20008011605 */
[----:B------:R-:W2:Y:S01]  /*89d0*/  LDC R24, c[0x0][0x144] ;  /* 0x00005100ff187b82 */ /* 0x000ea20000000800 */
[----:B------:R-:W-:Y:S01]  /*89e0*/  IADD3 R7, P1, RZ, -R8, RZ ;  /* 0x80000008ff077210 */ /* 0x000fe20007f3e0ff */
[----:B------:R-:W-:Y:S01]  /*89f0*/  ULDC.64 UR10, c[0x0][0x640] ;  /* 0x00019000000a7ab9 */ /* 0x000fe20000000a00 */
[----:B0-----:R-:W-:Y:S01]  /*8a00*/  I2FP.F32.U32 R9, R15 ;  /* 0x0000000f00097245 */ /* 0x001fe20000201000 */
[----:B------:R-:W-:Y:S02]  /*8a10*/  ULDC UR8, c[0x0][0x608] ;  /* 0x0001820000087ab9 */ /* 0x000fe40000000800 */
[----:B------:R-:W-:Y:S01]  /*8a20*/  IMAD.X R4, RZ, RZ, ~R4, P1 ;  /* 0x000000ffff047224 */ /* 0x000fe200008e0e04 */
[----:B------:R-:W-:Y:S01]  /*8a30*/  ISETP.NE.U32.AND P1, PT, RZ, UR10, PT ;  /* 0x0000000aff007c0c */ /* 0x000fe2000bf25070 */
[----:B------:R-:W0:Y:S02]  /*8a40*/  LDC R21, c[0x0][0x148] ;  /* 0x00005200ff157b82 */ /* 0x000e240000000800 */
[----:B------:R-:W-:Y:S01]  /*8a50*/  IMAD R6, R4, UR6, RZ ;  /* 0x0000000604067c24 */ /* 0x000fe2000f8e02ff */
[----:B------:R-:W-:Y:S01]  /*8a60*/  ISETP.NE.AND.EX P1, PT, RZ, UR11, PT, P1 ;  /* 0x0000000bff007c0c */ /* 0x000fe2000bf25310 */
[----:B------:R-:W-:Y:S01]  /*8a70*/  IMAD.WIDE.U32 R4, R7, UR6, R16 ;  /* 0x0000000607047c25 */ /* 0x000fe2000f8e0010 */
[----:B------:R-:W-:-:S03]  /*8a80*/  ULDC UR6, c[0x0][0x150] ;  /* 0x0000540000067ab9 */ /* 0x000fc60000000800 */
[----:B------:R-:W-:Y:S02]  /*8a90*/  IMAD R7, R7, UR7, R6 ;  /* 0x0000000707077c24 */ /* 0x000fe4000f8e0206 */
[----:B------:R-:W-:Y:S01]  /*8aa0*/  FMUL R6, R9, UR6 ;  /* 0x0000000609067c20 */ /* 0x000fe20008400000 */
[----:B------:R-:W-:Y:S01]  /*8ab0*/  ULDC UR6, c[0x0][0x618] ;  /* 0x0001860000067ab9 */ /* 0x000fe20000000800 */
[----:B------:R-:W-:Y:S01]  /*8ac0*/  ULDC UR7, c[0x0][0x154] ;  /* 0x0000550000077ab9 */ /* 0x000fe20000000800 */
[----:B------:R-:W-:-:S03]  /*8ad0*/  IMAD.IADD R5, R5, 0x1, R7 ;  /* 0x0000000105057824 */ /* 0x000fc600078e0207 */
[----:B------:R-:W3:Y:S02]  /*8ae0*/  F2I.U32.TRUNC.NTZ R6, R6 ;  /* 0x0000000600067305 */ /* 0x000ee4000020f000 */
[----:B------:R-:W-:Y:S02]  /*8af0*/  SHF.R.U64 R9, R4, UR6, R5 ;  /* 0x0000000604097c19 */ /* 0x000fe40008001205 */
[----:B-1----:R-:W-:-:S05]  /*8b00*/  I2FP.F32.U32 R4, R14 ;  /* 0x0000000e00047245 */ /* 0x002fca0000201000 */
[----:B------:R-:W-:Y:S01]  /*8b10*/  FMUL R22, R4, UR7 ;  /* 0x0000000704167c20 */ /* 0x000fe20008400000 */
[----:B------:R-:W-:Y:S01]  /*8b20*/  SHF.R.U32.HI R4, RZ, UR6, R5 ;  /* 0x00000006ff047c19 */ /* 0x000fe20008011605 */
[----:B------:R-:W-:-:S03]  /*8b30*/  ULDC UR6, c[0x0][0x658] ;  /* 0x0001960000067ab9 */ /* 0x000fc60000000800 */
[--C-:B------:R-:W-:Y:S01]  /*8b40*/  SHF.R.U64 R20, R9, UR8, R4.reuse ;  /* 0x0000000809147c19 */ /* 0x100fe20008001204 */
[----:B------:R-:W1:Y:S01]  /*8b50*/  F2I.U32.TRUNC.NTZ R22, R22 ;  /* 0x0000001600167305 */ /* 0x000e62000020f000 */
[----:B------:R-:W-:Y:S01]  /*8b60*/  SHF.R.U32.HI R5, RZ, UR8, R4 ;  /* 0x00000008ff057c19 */ /* 0x000fe20008011604 */
[----:B---3--:R-:W-:-:S03]  /*8b70*/  IMAD.MOV R6, RZ, RZ, -R6 ;  /* 0x000000ffff067224 */ /* 0x008fc600078e0a06 */
[----:B------:R-:W-:Y:S01]  /*8b80*/  SHF.R.U64 R19, R20, UR6, R5 ;  /* 0x0000000614137c19 */ /* 0x000fe20008001205 */
[----:B--2---:R-:W-:Y:S01]  /*8b90*/  IMAD R15, R24, R6, R15 ;  /* 0x00000006180f7224 */ /* 0x004fe200078e020f */
[----:B------:R-:W-:-:S03]  /*8ba0*/  SHF.R.U32.HI R23, RZ, UR6, R5 ;  /* 0x00000006ff177c19 */ /* 0x000fc60008011605 */
[----:B------:R-:W-:Y:S02]  /*8bb0*/  IMAD.MOV.U32 R4, RZ, RZ, R19 ;  /* 0x000000ffff047224 */ /* 0x000fe400078e0013 */
[----:B------:R-:W-:Y:S01]  /*8bc0*/  IMAD.MOV.U32 R5, RZ, RZ, R23 ;  /* 0x000000ffff057224 */ /* 0x000fe200078e0017 */
[----:B-1----:R-:W-:Y:S06]  /*8bd0*/  @!P1 BRA `(.L_x_171) ;  /* 0x0000000000289947 */ /* 0x002fec0003800000 */
[----:B------:R-:W-:Y:S02]  /*8be0*/  ULDC UR6, c[0x0][0x64c] ;  /* 0x0001930000067ab9 */ /* 0x000fe40000000800 */
[----:B------:R-:W-:-:S05]  /*8bf0*/  IADD3 R5, P1, R19, UR6, RZ ;  /* 0x0000000613057c10 */ /* 0x000fca000ff3e0ff */
[----:B------:R-:W-:-:S04]  /*8c00*/  IMAD.X R23, RZ, RZ, R23, P1 ;  /* 0x000000ffff177224 */ /* 0x000fc800008e0617 */
[----:B------:R-:W-:-:S04]  /*8c10*/  IMAD.WIDE.U32 R6, R23, UR10, RZ ;  /* 0x0000000a17067c25 */ /* 0x000fc8000f8e00ff */
[----:B------:R-:W-:-:S04]  /*8c20*/  IMAD.WIDE.U32 R6, P1, R5, UR11, R6 ;  /* 0x0000000b05067c25 */ /* 0x000fc8000f820006 */
[----:B------:R-:W-:-:S04]  /*8c30*/  IMAD.WIDE.U32 R4, R5, UR10, RZ ;  /* 0x0000000a05047c25 */ /* 0x000fc8000f8e00ff */
[----:B------:R-:W-:Y:S01]  /*8c40*/  IMAD.MOV.U32 R4, RZ, RZ, R7 ;  /* 0x000000ffff047224 */ /* 0x000fe200078e0007 */
[----:B------:R-:W-:Y:S01]  /*8c50*/  IADD3 RZ, P3, R5, R6, RZ ;  /* 0x0000000605ff7210 */ /* 0x000fe20007f7e0ff */
[----:B------:R-:W-:-:S04]  /*8c60*/  IMAD.X R5, RZ, RZ, RZ, P1 ;  /* 0x000000ffff057224 */ /* 0x000fc800008e06ff */
[----:B------:R-:W-:-:S08]  /*8c70*/  IMAD.WIDE.U32.X R4, R23, UR11, R4, P3 ;  /* 0x0000000b17047c25 */ /* 0x000fd000098e0404 */
.L_x_171:
[----:B------:R-:W-:Y:S01]  /*8c80*/  ISETP.NE.AND P1, PT, R2, 0x1, PT ;  /* 0x000000010200780c */ /* 0x000fe20003f25270 */
[----:B------:R-:W-:Y:S01]  /*8c90*/  ULDC UR6, c[0x0][0x648] ;  /* 0x0001920000067ab9 */ /* 0x000fe20000000800 */
[----:B------:R-:W-:Y:S01]  /*8ca0*/  LOP3.LUT R20, R20, UR13, RZ, 0xc0, !PT ;  /* 0x0000000d14147c12 */ /* 0x000fe2000f8ec0ff */
[----:B------:R-:W-:Y:S01]  /*8cb0*/  IMAD.MOV R22, RZ, RZ, -R22 ;  /* 0x000000ffff167224 */ /* 0x000fe200078e0a16 */
[----:B------:R-:W-:Y:S01]  /*8cc0*/  SHF.R.U64 R5, R4, UR6, R5 ;  /* 0x0000000604057c19 */ /* 0x000fe20008001205 */
[----:B------:R-:W-:Y:S01]  /*8cd0*/  ULDC UR6, c[0x0][0x638] ;  /* 0x00018e0000067ab9 */ /* 0x000fe20000000800 */
[----:B------:R-:W-:Y:S01]  /*8ce0*/  LOP3.LUT R6, R9, UR4, RZ, 0xc0, !PT ;  /* 0x0000000409067c12 */ /* 0x000fe2000f8ec0ff */
[----:B------:R-:W-:Y:S02]  /*8cf0*/  ULDC UR7, c[0x0][0x610] ;  /* 0x0001840000077ab9 */ /* 0x000fe40000000800 */
[----:B------:R-:W-:Y:S02]  /*8d00*/  IMAD.MOV R4, RZ, RZ, -R5 ;  /* 0x000000ffff047224 */ /* 0x000fe400078e0a05 */
[----:B------:R-:W-:-:S02]  /*8d10*/  IMAD R20, R5, UR5, R20 ;  /* 0x0000000505147c24 */ /* 0x000fc4000f8e0214 */
[----:B0-----:R-:W-:Y:S02]  /*8d20*/  @P1 IMAD R15, R21, R22, R14 ;  /* 0x00000016150f1224 */ /* 0x001fe400078e020e */
[----:B------:R-:W-:Y:S01]  /*8d30*/  IMAD R19, R4, UR6, R19 ;  /* 0x0000000604137c24 */ /* 0x000fe2000f8e0213 */
[----:B------:R-:W-:Y:S01]  /*8d40*/  ULDC UR6, c[0x0][0x600] ;  /* 0x0001800000067ab9 */ /* 0x000fe20000000800 */
[----:B------:R-:W-:Y:S02]  /*8d50*/  IMAD R15, R20, UR7, R15 ;  /* 0x00000007140f7c24 */ /* 0x000fe4000f8e020f */
[----:B------:R-:W-:Y:S02]  /*8d60*/  IMAD R6, R19, UR6, R6 ;  /* 0x0000000613067c24 */ /* 0x000fe4000f8e0206 */
[----:B------:R-:W-:-:S03]  /*8d70*/  IMAD.MOV.U32 R4, RZ, RZ, 0x1 ;  /* 0x00000001ff047424 */ /* 0x000fc600078e00ff */
[----:B------:R-:W-:Y:S02]  /*8d80*/  SEL R20, R6, R15, !P1 ;  /* 0x0000000f06147207 */ /* 0x000fe40004800000 */
[----:B------:R-:W-:-:S07]  /*8d90*/  SEL R19, R15, R6, !P1 ;  /* 0x000000060f137207 */ /* 0x000fce0004800000 */
.L_x_169:
[----:B------:R-:W-:Y:S05]  /*8da0*/  BSYNC B1 ;  /* 0x0000000000017941 */ /* 0x000fea0003800000 */
.L_x_168:
[----:B------:R-:W-:-:S13]  /*8db0*/  LOP3.LUT P1, RZ, R4, 0xff, RZ, 0xc0, !PT ;  /* 0x000000ff04ff7812 */ /* 0x000fda000782c0ff */
[----:B------:R-:W-:Y:S05]  /*8dc0*/  @P1 BRA `(.L_x_172) ;  /* 0xfffffff4001c1947 */ /* 0x000fea000383ffff */
[----:B------:R-:W-:Y:S05]  /*8dd0*/  BSYNC B0 ;  /* 0x0000000000007941 */ /* 0x000fea0003800000 */
.L_x_160:
[----:B------:R-:W-:-:S03]  /*8de0*/  UMOV UR6, 0xffffffff ;  /* 0xffffffff00067882 */ /* 0x000fc60000000000 */
[----:B------:R-:W-:Y:S05]  /*8df0*/  BRA.DIV UR6, `(.L_x_173) ;  /* 0x0000000206f47947 */ /* 0x000fea000b800000 */
[----:B------:R-:W-:-:S13]  /*8e00*/  ELECT P6, URZ, PT ;  /* 0x00000000003f782f */ /* 0x000fda00038c0000 */
.L_x_186:
[----:B------:R-:W-:Y:S04]  /*8e10*/  BSSY B0, `(.L_x_174) ;  /* 0x0000022000007945 */ /* 0x000fe80003800000 */
[----:B------:R-:W-:Y:S05]  /*8e20*/  @!P6 BRA `(.L_x_175) ;  /* 0x000000000080e947 */ /* 0x000fea0003800000 */
[----:B------:R-:W-:-:S04]  /*8e30*/  LOP3.LUT R18, R18, 0x2, RZ, 0xfc, !PT ;  /* 0x0000000212127812 */ /* 0x000fc800078efcff */
[----:B------:R-:W-:-:S13]  /*8e40*/  ISETP.NE.AND P0, PT, R18, 0x3, PT ;  /* 0x000000031200780c */ /* 0x000fda0003f05270 */
[----:B------:R-:W-:Y:S05]  /*8e50*/  @!P0 BRA `(.L_x_176) ;  /* 0x0000000000048947 */ /* 0x000fea0003800000 */
[----:B------:R-:W-:Y:S01]  /*8e60*/  BPT.TRAP 0x1 ;  /* 0x000000040000795c */ /* 0x000fe20000300000 */
.L_x_176:
[----:B------:R-:W0:Y:S01]  /*8e70*/  S2R R3, SR_CgaCtaId ;  /* 0x0000000000037919 */ /* 0x000e220000008800 */
[----:B------:R-:W-:-:S04]  /*8e80*/  MOV R2, 0x400 ;  /* 0x0000040000027802 */ /* 0x000fc80000000f00 */
[----:B0-----:R-:W-:Y:S02]  /*8e90*/  LEA R3, R3, R2, 0x18 ;  /* 0x0000000203037211 */ /* 0x001fe400078ec0ff */
[----:B------:R-:W-:-:S03]  /*8ea0*/  SHF.L.U32 R2, R0, 0x1f, RZ ;  /* 0x0000001f00027819 */ /* 0x000fc600000006ff */
[----:B------:R-:W-:-:S04]  /*8eb0*/  VIADD R3, R3, 0x18 ;  /* 0x0000001803037836 */ /* 0x000fc80000000000 */
[C---:B------:R-:W-:Y:S02]  /*8ec0*/  IMAD R7, R12.reuse, 0x8, R3 ;  /* 0x000000080c077824 */ /* 0x040fe400078e0203 */
[----:B------:R-:W-:Y:S02]  /*8ed0*/  VIADD R12, R12, 0x1 ;  /* 0x000000010c0c7836 */ /* 0x000fe40000000000 */
[----:B------:R-:W0:Y:S03]  /*8ee0*/  SYNCS.PHASECHK.TRANS64.TRYWAIT P0, [R7+URZ], R2 ;  /* 0x00000002070075a7 */ /* 0x000e26000800017f */
[----:B------:R-:W-:-:S04]  /*8ef0*/  ISETP.NE.AND P1, PT, R12, 0x3, PT ;  /* 0x000000030c00780c */ /* 0x000fc80003f25270 */
[----:B------:R-:W-:Y:S02]  /*8f00*/  SEL R5, RZ, 0x1, P1 ;  /* 0x00000001ff057807 */ /* 0x000fe40000800000 */
[----:B------:R-:W-:Y:S02]  /*8f10*/  SEL R12, R12, RZ, P1 ;  /* 0x000000ff0c0c7207 */ /* 0x000fe40000800000 */
[----:B------:R-:W-:-:S03]  /*8f20*/  LOP3.LUT R5, R0, R5, RZ, 0x3c, !PT ;  /* 0x0000000500057212 */ /* 0x000fc600078e3cff */
[----:B------:R-:W-:Y:S01]  /*8f30*/  IMAD R9, R12, 0x8, R3 ;  /* 0x000000080c097824 */ /* 0x000fe200078e0203 */
[----:B------:R-:W-:Y:S01]  /*8f40*/  SHF.L.U32 R4, R5, 0x1f, RZ ;  /* 0x0000001f05047819 */ /* 0x000fe200000006ff */
[----:B0-----:R-:W-:Y:S06]  /*8f50*/  @!P0 BRA `(.L_x_177) ;  /* 0x0000000000bc8947 */ /* 0x001fec0003800000 */
.L_x_187:
[----:B------:R-:W1:Y:S01]  /*8f60*/  SYNCS.PHASECHK.TRANS64.TRYWAIT P0, [R9+URZ], R4 ;  /* 0x00000004090075a7 */ /* 0x000e62000800017f */
[----:B------:R-:W-:-:S05]  /*8f70*/  VIADD R0, R12, 0x1 ;  /* 0x000000010c007836 */ /* 0x000fca0000000000 */
[----:B------:R-:W-:-:S04]  /*8f80*/  ISETP.NE.AND P1, PT, R0, 0x3, PT ;  /* 0x000000030000780c */ /* 0x000fc80003f25270 */
[----:B0-----:R-:W-:Y:S02]  /*8f90*/  SEL R2, RZ, 0x1, P1 ;  /* 0x00000001ff027807 */ /* 0x001fe40000800000 */
[----:B------:R-:W-:Y:S02]  /*8fa0*/  SEL R0, R0, RZ, P1 ;  /* 0x000000ff00007207 */ /* 0x000fe40000800000 */
[----:B------:R-:W-:Y:S01]  /*8fb0*/  LOP3.LUT R2, R5, R2, RZ, 0x3c, !PT ;  /* 0x0000000205027212 */ /* 0x000fe200078e3cff */
[----:B-1----:R-:W-:Y:S06]  /*8fc0*/  @!P0 BRA `(.L_x_178) ;  /* 0x0000000000b48947 */ /* 0x002fec0003800000 */
.L_x_188:
[----:B------:R-:W-:Y:S01]  /*8fd0*/  IMAD R3, R0, 0x8, R3 ;  /* 0x0000000800037824 */ /* 0x000fe200078e0203 */
[----:B------:R-:W-:-:S07]  /*8fe0*/  SHF.L.U32 R0, R2, 0x1f, RZ ;  /* 0x0000001f02007819 */ /* 0x000fce00000006ff */
.L_x_179:
[----:B-1----:R1:W2:Y:S02]  /*8ff0*/  SYNCS.PHASECHK.TRANS64.TRYWAIT P0, [R3+URZ], R0 ;  /* 0x00000000030075a7 */ /* 0x0022a4000800017f */
[----:B--2---:R-:W-:Y:S05]  /*9000*/  @!P0 NANOSLEEP.SYNCS 0x989680 ;  /* 0x009896800000895d */ /* 0x004fea0003900000 */
[----:B------:R-:W2:Y:S02]  /*9010*/  @!P0 SYNCS.PHASECHK.TRANS64 P0, [R3+URZ], R0 ;  /* 0x00000000030085a7 */ /* 0x000ea4000800007f */
[----:B--2---:R-:W-:Y:S05]  /*9020*/  @!P0 BRA `(.L_x_179) ;  /* 0xfffffffc00f08947 */ /* 0x004fea000383ffff */
.L_x_175:
[----:B------:R-:W-:Y:S05]  /*9030*/  BSYNC B0 ;  /* 0x0000000000007941 */ /* 0x000fea0003800000 */
.L_x_174:
[----:B------:R-:W-:Y:S05]  /*9040*/  EXIT ;  /* 0x000000000000794d */ /* 0x000fea0003800000 */
.L_x_17:
[----:B-1----:R1:W2:Y:S02]  /*9050*/  SYNCS.PHASECHK.TRANS64.TRYWAIT P1, [R3+URZ], R0 ;  /* 0x00000000030075a7 */ /* 0x0022a4000802017f */
[----:B--2---:R-:W-:Y:S05]  /*9060*/  @!P1 NANOSLEEP.SYNCS 0x989680 ;  /* 0x009896800000995d */ /* 0x004fea0003900000 */
[----:B------:R-:W2:Y:S02]  /*9070*/  @!P1 SYNCS.PHASECHK.TRANS64 P1, [R3+URZ], R0 ;  /* 0x00000000030095a7 */ /* 0x000ea4000802007f */
[----:B--2---:R-:W-:Y:S05]  /*9080*/  @!P1 BRA `(.L_x_17) ;  /* 0xfffffffc00f09947 */ /* 0x004fea000383ffff */
[----:B------:R-:W-:Y:S05]  /*9090*/  BRA `(.L_x_16) ;  /* 0xffffff84000c7947 */ /* 0x000fea000383ffff */
.L_x_22:
[----:B-1----:R-:W-:-:S04]  /*90a0*/  IMAD.U32 R4, RZ, RZ, UR4 ;  /* 0x00000004ff047e24 */ /* 0x002fc8000f8e00ff */
[----:B------:R1:W2:Y:S03]  /*90b0*/  SYNCS.PHASECHK.TRANS64.TRYWAIT P1, [R4+URZ], R3 ;  /* 0x00000003040075a7 */ /* 0x0002a6000802017f */
[----:B--2---:R-:W-:Y:S05]  /*90c0*/  @!P1 NANOSLEEP.SYNCS 0x989680 ;  /* 0x009896800000995d */ /* 0x004fea0003900000 */
[----:B------:R-:W2:Y:S02]  /*90d0*/  @!P1 SYNCS.PHASECHK.TRANS64 P1, [R4+URZ], R3 ;  /* 0x00000003040095a7 */ /* 0x000ea4000802007f */
[----:B--2---:R-:W-:Y:S05]  /*90e0*/  @!P1 BRA `(.L_x_22) ;  /* 0xfffffffc00ec9947 */ /* 0x004fea000383ffff */
[----:B------:R-:W-:Y:S05]  /*90f0*/  BRA `(.L_x_21) ;  /* 0xffffff8c00107947 */ /* 0x000fea000383ffff */
.L_x_161:
[----:B------:R-:W-:Y:S01]  /*9100*/  BSSY B1, `(.L_x_180) ;  /* 0x0000006000017945 */ /* 0x000fe20003800000 */
[----:B------:R-:W-:-:S07]  /*9110*/  IMAD.MOV.U32 R15, RZ, RZ, -0x1 ;  /* 0xffffffffff0f7424 */ /* 0x000fce00078e00ff */
[----:B------:R-:W-:Y:S05]  /*9120*/  WARPSYNC.COLLECTIVE R15, `(.L_x_181) ;  /* 0x000000000f0c7348 */ /* 0x000fea0003c00000 */
[----:B------:R-:W-:Y:S02]  /*9130*/  ELECT P6, UR62, PT ;  /* 0x00000000003e782f */ /* 0x000fe400038c0000 */
[----:B------:R-:W-:Y:S01]  /*9140*/  MOV R14, UR62 ;  /* 0x0000003e000e7c02 */ /* 0x000fe20008000f00 */
[----:B------:R-:W-:Y:S10]  /*9150*/  ENDCOLLECTIVE ;  /* 0x000000000000791b */ /* 0x000ff40003800000 */
.L_x_181:
[----:B------:R-:W-:Y:S05]  /*9160*/  BSYNC B1 ;  /* 0x0000000000017941 */ /* 0x000fea0003800000 */
.L_x_180:
[----:B------:R-:W-:Y:S05]  /*9170*/  BRA `(.L_x_182) ;  /* 0xfffffff0003c7947 */ /* 0x000fea000383ffff */
.L_x_164:
[----:B0-----:R0:W1:Y:S02]  /*9180*/  SYNCS.PHASECHK.TRANS64.TRYWAIT P1, [R14+URZ+0x18], R7 ;  /* 0x000018070e0075a7 */ /* 0x001064000802017f */
[----:B-1----:R-:W-:Y:S05]  /*9190*/  @!P1 NANOSLEEP.SYNCS 0x989680 ;  /* 0x009896800000995d */ /* 0x002fea0003900000 */
[----:B------:R-:W1:Y:S02]  /*91a0*/  @!P1 SYNCS.PHASECHK.TRANS64 P1, [R14+URZ+0x18], R7 ;  /* 0x000018070e0095a7 */ /* 0x000e64000802007f */
[----:B-1----:R-:W-:Y:S05]  /*91b0*/  @!P1 BRA `(.L_x_164) ;  /* 0xfffffffc00f09947 */ /* 0x002fea000383ffff */
[----:B------:R-:W-:Y:S05]  /*91c0*/  BRA `(.L_x_183) ;  /* 0xfffffff000707947 */ /* 0x000fea000383ffff */
.L_x_173:
[----:B------:R-:W-:Y:S01]  /*91d0*/  BSSY B0, `(.L_x_184) ;  /* 0x0000006000007945 */ /* 0x000fe20003800000 */
[----:B------:R-:W-:-:S07]  /*91e0*/  IMAD.MOV.U32 R15, RZ, RZ, -0x1 ;  /* 0xffffffffff0f7424 */ /* 0x000fce00078e00ff */
[----:B------:R-:W-:Y:S05]  /*91f0*/  WARPSYNC.COLLECTIVE R15, `(.L_x_185) ;  /* 0x000000000f0c7348 */ /* 0x000fea0003c00000 */
[----:B------:R-:W-:Y:S02]  /*9200*/  ELECT P6, UR62, PT ;  /* 0x00000000003e782f */ /* 0x000fe400038c0000 */
[----:B------:R-:W-:Y:S01]  /*9210*/  MOV R14, UR62 ;  /* 0x0000003e000e7c02 */ /* 0x000fe20008000f00 */
[----:B------:R-:W-:Y:S10]  /*9220*/  ENDCOLLECTIVE ;  /* 0x000000000000791b */ /* 0x000ff40003800000 */
.L_x_185:
[----:B------:R-:W-:Y:S05]  /*9230*/  BSYNC B0 ;  /* 0x0000000000007941 */ /* 0x000fea0003800000 */
.L_x_184:
[----:B------:R-:W-:Y:S05]  /*9240*/  BRA `(.L_x_186) ;  /* 0xfffffff800f07947 */ /* 0x000fea000383ffff */
.L_x_177:
[----:B0-----:R0:W1:Y:S02]  /*9250*/  SYNCS.PHASECHK.TRANS64.TRYWAIT P0, [R7+URZ], R2 ;  /* 0x00000002070075a7 */ /* 0x001064000800017f */
[----:B-1----:R-:W-:Y:S05]  /*9260*/  @!P0 NANOSLEEP.SYNCS 0x989680 ;  /* 0x009896800000895d */ /* 0x002fea0003900000 */
[----:B------:R-:W1:Y:S02]  /*9270*/  @!P0 SYNCS.PHASECHK.TRANS64 P0, [R7+URZ], R2 ;  /* 0x00000002070085a7 */ /* 0x000e64000800007f */
[----:B-1----:R-:W-:Y:S05]  /*9280*/  @!P0 BRA `(.L_x_177) ;  /* 0xfffffffc00f08947 */ /* 0x002fea000383ffff */
[----:B------:R-:W-:Y:S05]  /*9290*/  BRA `(.L_x_187) ;  /* 0xfffffffc00307947 */ /* 0x000fea000383ffff */
.L_x_178:
[----:B0-----:R0:W1:Y:S02]  /*92a0*/  SYNCS.PHASECHK.TRANS64.TRYWAIT P0, [R9+URZ], R4 ;  /* 0x00000004090075a7 */ /* 0x001064000800017f */
[----:B-1----:R-:W-:Y:S05]  /*92b0*/  @!P0 NANOSLEEP.SYNCS 0x989680 ;  /* 0x009896800000895d */ /* 0x002fea0003900000 */
[----:B------:R-:W1:Y:S02]  /*92c0*/  @!P0 SYNCS.PHASECHK.TRANS64 P0, [R9+URZ], R4 ;  /* 0x00000004090085a7 */ /* 0x000e64000800007f */
[----:B-1----:R-:W-:Y:S05]  /*92d0*/  @!P0 BRA `(.L_x_178) ;  /* 0xfffffffc00f08947 */ /* 0x002fea000383ffff */
[----:B------:R-:W-:Y:S05]  /*92e0*/  BRA `(.L_x_188) ;  /* 0xfffffffc00387947 */ /* 0x000fea000383ffff */
.L_x_189:
[----:B------:R-:W-:-:S00]  /*92f0*/  BRA `(.L_x_189) ;  /* 0xfffffffc00fc7947 */ /* 0x000fc0000383ffff */
[----:B------:R-:W-:-:S00]  /*9300*/  NOP ;  /* 0x0000000000007918 */ /* 0x000fc00000000000 */
[----:B------:R-:W-:-:S00]  /*9310*/  NOP ;  /* 0x0000000000007918 */ /* 0x000fc00000000000 */
[----:B------:R-:W-:-:S00]  /*9320*/  NOP ;  /* 0x0000000000007918 */ /* 0x000fc00000000000 */
[----:B------:R-:W-:-:S00]  /*9330*/  NOP ;  /* 0x0000000000007918 */ /* 0x000fc00000000000 */
[----:B------:R-:W-:-:S00]  /*9340*/  NOP ;  /* 0x0000000000007918 */ /* 0x000fc00000000000 */
[----:B------:R-:W-:-:S00]  /*9350*/  NOP ;  /* 0x0000000000007918 */ /* 0x000fc00000000000 */
[----:B------:R-:W-:-:S00]  /*9360*/  NOP ;  /* 0x0000000000007918 */ /* 0x000fc00000000000 */
[----:B------:R-:W-:-:S00]  /*9370*/  NOP ;  /* 0x0000000000007918 */ /* 0x000fc00000000000 */
.L_x_190:


//--------------------- .nv.global.init           --------------------------
	.section	.nv.global.init,"aw",@progbits
.nv.global.init:
	.type		$str$22,@object
	.size		$str$22,($str$23 - $str$22)
$str$22:
        /*0000*/ 	.byte	0x6b, 0x5f, 0x74, 0x69, 0x6c, 0x65, 0x5f, 0x63, 0x6f, 0x75, 0x6e, 0x74, 0x20, 0x3e, 0x3d, 0x20
        /*0010*/ 	.byte	0x31, 0x00
	.type		$str$23,@object
	.size		$str$23,(__unnamed_1 - $str$23)
$str$23:
        /*0012*/ 	.byte	0x2f, 0x74, 0x6d, 0x70, 0x2f, 0x63, 0x75, 0x74, 0x6c, 0x61, 0x73, 0x73, 0x5f, 0x73, 0x77, 0x65
        /*0022*/ 	.byte	0x65, 0x70, 0x5f, 0x73, 0x72, 0x63, 0x2f, 0x69, 0x6e, 0x63, 0x6c, 0x75, 0x64, 0x65, 0x2f, 0x63
        /*0032*/ 	.byte	0x75, 0x74, 0x6c, 0x61, 0x73, 0x73, 0x2f, 0x67, 0x65, 0x6d, 0x6d, 0x2f, 0x63, 0x6f, 0x6c, 0x6c
        /*0042*/ 	.byte	0x65, 0x63, 0x74, 0x69, 0x76, 0x65, 0x2f, 0x73, 0x6d, 0x39, 0x30, 0x5f, 0x6d, 0x6d, 0x61, 0x5f
        /*0052*/ 	.byte	0x74, 0x6d, 0x61, 0x5f, 0x67, 0x6d, 0x6d, 0x61, 0x5f, 0x73, 0x73, 0x5f, 0x77, 0x61, 0x72, 0x70
        /*0062*/ 	.byte	0x73, 0x70, 0x65, 0x63, 0x69, 0x61, 0x6c, 0x69, 0x7a, 0x65, 0x64, 0x2e, 0x68, 0x70, 0x70, 0x00
	.type		__unnamed_1,@object
	.size		__unnamed_1,(.L_0 - __unnamed_1)
__unnamed_1:
        /*0072*/ 	.byte	0x76, 0x6f, 0x69, 0x64, 0x20, 0x63, 0x75, 0x74, 0x6c, 0x61, 0x73, 0x73, 0x3a, 0x3a, 0x67, 0x65
        /* <DEDUP_REMOVED lines=180> */
        /*0bc2*/ 	.byte	0x74, 0x79, 0x5d, 0x00
.L_0:


//--------------------- .nv.shared._ZN7cutlass13device_kernelINS_4gemm6kernel13GemmUniversalIN4cute5tupleIJiiiiEEENS1_10collective13CollectiveMmaINS1_34MainloopSm90TmaGmmaWarpSpecializedILi3ENS5_IJNS4_1CILi1EEESB_SB_EEENS1_35KernelTmaWarpSpecializedCooperativeEEENS5_IJNSA_ILi192EEENSA_ILi64EEENSA_ILi128EEEEEENS_10bfloat16_tENS5_IJlSB_lEEESJ_SK_NS4_8TiledMMAINS4_8MMA_AtomIJNS4_4SM904GMMA27MMA_64x64x16_F32BF16BF16_SSILNSO_5MajorE0ELSQ_0ELNSO_7ScaleInE1ELSR_1EEEEEENS4_6LayoutINS5_IJNSA_ILi2EEESB_SB_EEENS5_IJSB_NSA_ILi0EEESX_EEEEENS5_IJNS4_10UnderscoreES10_S10_EEEEENS4_13SM90_TMA_LOADENS4_14ComposedLayoutINS4_7SwizzleILi3ELi4ELi3EEENS4_18smem_ptr_flag_bitsILi16EEENSU_INS5_IJNSA_ILi8EEESG_EEENS5_IJSG_SB_EEEEEEEvNS4_8identityES13_S1D_vS1E_EENS_8epilogue10collective6detail29Sm90TmaWarpSpecializedAdapterINS1H_15DefaultEpilogueISJ_SK_SK_NS1G_6thread17LinearCombinationISJ_Li1EffLNS1L_9ScaleType4KindE0ELNS_15FloatRoundStyleE2ESJ_EENS1_15EpilogueDefaultEEEEEvvEEEEvNT_6ParamsE --------------------------
	.section	.nv.shared._ZN7cutlass13device_kernelINS_4gemm6kernel13GemmUniversalIN4cute5tupleIJiiiiEEENS1_10collective13CollectiveMmaINS1_34MainloopSm90TmaGmmaWarpSpecializedILi3ENS5_IJNS4_1CILi1EEESB_SB_EEENS1_35KernelTmaWarpSpecializedCooperativeEEENS5_IJNSA_ILi192EEENSA_ILi64EEENSA_ILi128EEEEEENS_10bfloat16_tENS5_IJlSB_lEEESJ_SK_NS4_8TiledMMAINS4_8MMA_AtomIJNS4_4SM904GMMA27MMA_64x64x16_F32BF16BF16_SSILNSO_5MajorE0ELSQ_0ELNSO_7ScaleInE1ELSR_1EEEEEENS4_6LayoutINS5_IJNSA_ILi2EEESB_SB_EEENS5_IJSB_NSA_ILi0EEESX_EEEEENS5_IJNS4_10UnderscoreES10_S10_EEEEENS4_13SM90_TMA_LOADENS4_14ComposedLayoutINS4_7SwizzleILi3ELi4ELi3EEENS4_18smem_ptr_flag_bitsILi16EEENSU_INS5_IJNSA_ILi8EEESG_EEENS5_IJSG_SB_EEEEEEEvNS4_8identityES13_S1D_vS1E_EENS_8epilogue10collective6detail29Sm90TmaWarpSpecializedAdapterINS1H_15DefaultEpilogueISJ_SK_SK_NS1G_6thread17LinearCombinationISJ_Li1EffLNS1L_9ScaleType4KindE0ELNS_15FloatRoundStyleE2ESJ_EENS1_15EpilogueDefaultEEEEEvvEEEEvNT_6ParamsE,"aw",@nobits
	.sectionflags	@""
	.align	16
	.zero		1024


//--------------------- .nv.shared.reserved.0     --------------------------
	.section	.nv.shared.reserved.0,"aw",@nobits
	.weak		__nv_reservedSMEM_offset_0_alias
	.size		__nv_reservedSMEM_offset_0_alias, 0, 0
	.other		__nv_reservedSMEM_offset_0_alias,@"STO_CUDA_RESERVED_SHARED STV_DEFAULT"
__nv_reservedSMEM_offset_0_alias:
	.zero		0


//--------------------- .nv.global                --------------------------
	.section	.nv.global,"aw",@nobits
.nv.global:
	.type		_ZN40_INTERNAL_73872ff2_4_k_cu_21800a7c_151964cute1_E,@object
	.size		_ZN40_INTERNAL_73872ff2_4_k_cu_21800a7c_151964cute1_E,(_ZN40_INTERNAL_73872ff2_4_k_cu_21800a7c_151964cuda3std3__45__cpo6cbeginE - _ZN40_INTERNAL_73872ff2_4_k_cu_21800a7c_151964cute1_E)
_ZN40_INTERNAL_73872ff2_4_k_cu_21800a7c_151964cute1_E:
	.zero		1
	.type		_ZN40_INTERNAL_73872ff2_4_k_cu_21800a7c_151964cuda3std3__45__cpo6cbeginE,@object
	.size		_ZN40_INTERNAL_73872ff2_4_k_cu_21800a7c_151964cuda3std3__45__cpo6cbeginE,(_ZN40_INTERNAL_73872ff2_4_k_cu_21800a7c_151964cuda3std3__48in_placeE - _ZN40_INTERNAL_73872ff2_4_k_cu_21800a7c_151964cuda3std3__45__cpo6cbeginE)
_ZN40_INTERNAL_73872ff2_4_k_cu_21800a7c_151964cuda3std3__45__cpo6cbeginE:
	.zero		1
	.type		_ZN40_INTERNAL_73872ff2_4_k_cu_21800a7c_151964cuda3std3__48in_placeE,@object
	.size		_ZN40_INTERNAL_73872ff2_4_k_cu_21800a7c_151964cuda3std3__48in_placeE,(_ZN40_INTERNAL_73872ff2_4_k_cu_21800a7c_151964cuda3std6ranges3__45__cpo9iter_moveE - _ZN40_INTERNAL_73872ff2_4_k_cu_21800a7c_151964cuda3std3__48in_placeE)
_ZN40_INTERNAL_73872ff2_4_k_cu_21800a7c_151964cuda3std3__48in_placeE:
	.zero		1
	.type		_ZN40_INTERNAL_73872ff2_4_k_cu_21800a7c_151964cuda3std6ranges3__45__cpo9iter_moveE,@object
	.size		_ZN40_INTERNAL_73872ff2_4_k_cu_21800a7c_151964cuda3std6ranges3__45__cpo9iter_moveE,(_ZN40_INTERNAL_73872ff2_4_k_cu_21800a7c_151964cuda3std3__45__cpo5beginE - _ZN40_INTERNAL_73872ff2_4_k_cu_21800a7c_151964cuda3std6ranges3__45__cpo9iter_moveE)
_ZN40_INTERNAL_73872ff2_4_k_cu_21800a7c_151964cuda3std6ranges3__45__cpo9iter_moveE:
	.zero		1
	.type		_ZN40_INTERNAL_73872ff2_4_k_cu_21800a7c_151964cuda3std3__45__cpo5beginE,@object
	.size		_ZN40_INTERNAL_73872ff2_4_k_cu_21800a7c_151964cuda3std3__45__cpo5beginE,(_ZN40_INTERNAL_73872ff2_4_k_cu_21800a7c_151964cuda3std3__442_GLOBAL__N__73872ff2_4_k_cu_21800a7c_151966ignoreE - _ZN40_INTERNAL_73872ff2_4_k_cu_21800a7c_151964cuda3std3__45__cpo5beginE)
_ZN40_INTERNAL_73872ff2_4_k_cu_21800a7c_151964cuda3std3__45__cpo5beginE:
	.zero		1
	.type		_ZN40_INTERNAL_73872ff2_4_k_cu_21800a7c_151964cuda3std3__442_GLOBAL__N__73872ff2_4_k_cu_21800a7c_151966ignoreE,@object
	.size		_ZN40_INTERNAL_73872ff2_4_k_cu_21800a7c_151964cuda3std3__442_GLOBAL__N__73872ff2_4_k_cu_21800a7c_151966ignoreE,(_ZN40_INTERNAL_73872ff2_4_k_cu_21800a7c_151964cute7productE - _ZN40_INTERNAL_73872ff2_4_k_cu_21800a7c_151964cuda3std3__442_GLOBAL__N__73872ff2_4_k_cu_21800a7c_151966ignoreE)
_ZN40_INTERNAL_73872ff2_4_k_cu_21800a7c_151964cuda3std3__442_GLOBAL__N__73872ff2_4_k_cu_21800a7c_151966ignoreE:
	.zero		1
	.type		_ZN40_INTERNAL_73872ff2_4_k_cu_21800a7c_151964cute7productE,@object
	.size		_ZN40_INTERNAL_73872ff2_4_k_cu_21800a7c_151964cute7productE,(_ZN40_INTERNAL_73872ff2_4_k_cu_21800a7c_151964cuda3std3__45__cpo3endE - _ZN40_INTERNAL_73872ff2_4_k_cu_21800a7c_151964cute7productE)
_ZN40_INTERNAL_73872ff2_4_k_cu_21800a7c_151964cute7productE:
	.zero		1
	.type		_ZN40_INTERNAL_73872ff2_4_k_cu_21800a7c_151964cuda3std3__45__cpo3endE,@object
	.size		_ZN40_INTERNAL_73872ff2_4_k_cu_21800a7c_151964cuda3std3__45__cpo3endE,(_ZN40_INTERNAL_73872ff2_4_k_cu_21800a7c_151964cuda3std3__419piecewise_constructE - _ZN40_INTERNAL_73872ff2_4_k_cu_21800a7c_151964cuda3std3__45__cpo3endE)
_ZN40_INTERNAL_73872ff2_4_k_cu_21800a7c_151964cuda3std3__45__cpo3endE:
	.zero		1
	.type		_ZN40_INTERNAL_73872ff2_4_k_cu_21800a7c_151964cuda3std3__419piecewise_constructE,@object
	.size		_ZN40_INTERNAL_73872ff2_4_k_cu_21800a7c_151964cuda3std3__419piecewise_constructE,(_ZN40_INTERNAL_73872ff2_4_k_cu_21800a7c_151964cuda3std3__45__cpo4cendE - _ZN40_INTERNAL_73872ff2_4_k_cu_21800a7c_151964cuda3std3__419piecewise_constructE)
_ZN40_INTERNAL_73872ff2_4_k_cu_21800a7c_151964cuda3std3__419piecewise_constructE:
	.zero		1
	.type		_ZN40_INTERNAL_73872ff2_4_k_cu_21800a7c_151964cuda3std3__45__cpo4cendE,@object
	.size		_ZN40_INTERNAL_73872ff2_4_k_cu_21800a7c_151964cuda3std3__45__cpo4cendE,(_ZN40_INTERNAL_73872ff2_4_k_cu_21800a7c_151964cuda3std6ranges3__45__cpo4swapE - _ZN40_INTERNAL_73872ff2_4_k_cu_21800a7c_151964cuda3std3__45__cpo4cendE)
_ZN40_INTERNAL_73872ff2_4_k_cu_21800a7c_151964cuda3std3__45__cpo4cendE:
	.zero		1
	.type		_ZN40_INTERNAL_73872ff2_4_k_cu_21800a7c_151964cuda3std6ranges3__45__cpo4swapE,@object
	.size		_ZN40_INTERNAL_73872ff2_4_k_cu_21800a7c_151964cuda3std6ranges3__45__cpo4swapE,(.L_8 - _ZN40_INTERNAL_73872ff2_4_k_cu_21800a7c_151964cuda3std6ranges3__45__cpo4swapE)
_ZN40_INTERNAL_73872ff2_4_k_cu_21800a7c_151964cuda3std6ranges3__45__cpo4swapE:
	.zero		1
.L_8:


//--------------------- .nv.constant0._ZN7cutlass13device_kernelINS_4gemm6kernel13GemmUniversalIN4cute5tupleIJiiiiEEENS1_10collective13CollectiveMmaINS1_34MainloopSm90TmaGmmaWarpSpecializedILi3ENS5_IJNS4_1CILi1EEESB_SB_EEENS1_35KernelTmaWarpSpecializedCooperativeEEENS5_IJNSA_ILi192EEENSA_ILi64EEENSA_ILi128EEEEEENS_10bfloat16_tENS5_IJlSB_lEEESJ_SK_NS4_8TiledMMAINS4_8MMA_AtomIJNS4_4SM904GMMA27MMA_64x64x16_F32BF16BF16_SSILNSO_5MajorE0ELSQ_0ELNSO_7ScaleInE1ELSR_1EEEEEENS4_6LayoutINS5_IJNSA_ILi2EEESB_SB_EEENS5_IJSB_NSA_ILi0EEESX_EEEEENS5_IJNS4_10UnderscoreES10_S10_EEEEENS4_13SM90_TMA_LOADENS4_14ComposedLayoutINS4_7SwizzleILi3ELi4ELi3EEENS4_18smem_ptr_flag_bitsILi16EEENSU_INS5_IJNSA_ILi8EEESG_EEENS5_IJSG_SB_EEEEEEEvNS4_8identityES13_S1D_vS1E_EENS_8epilogue10collective6detail29Sm90TmaWarpSpecializedAdapterINS1H_15DefaultEpilogueISJ_SK_SK_NS1G_6thread17LinearCombinationISJ_Li1EffLNS1L_9ScaleType4KindE0ELNS_15FloatRoundStyleE2ESJ_EENS1_15EpilogueDefaultEEEEEvvEEEEvNT_6ParamsE --------------------------
	.section	.nv.constant0._ZN7cutlass13device_kernelINS_4gemm6kernel13GemmUniversalIN4cute5tupleIJiiiiEEENS1_10collective13CollectiveMmaINS1_34MainloopSm90TmaGmmaWarpSpecializedILi3ENS5_IJNS4_1CILi1EEESB_SB_EEENS1_35KernelTmaWarpSpecializedCooperativeEEENS5_IJNSA_ILi192EEENSA_ILi64EEENSA_ILi128EEEEEENS_10bfloat16_tENS5_IJlSB_lEEESJ_SK_NS4_8TiledMMAINS4_8MMA_AtomIJNS4_4SM904GMMA27MMA_64x64x16_F32BF16BF16_SSILNSO_5MajorE0ELSQ_0ELNSO_7ScaleInE1ELSR_1EEEEEENS4_6LayoutINS5_IJNSA_ILi2EEESB_SB_EEENS5_IJSB_NSA_ILi0EEESX_EEEEENS5_IJNS4_10UnderscoreES10_S10_EEEEENS4_13SM90_TMA_LOADENS4_14ComposedLayoutINS4_7SwizzleILi3ELi4ELi3EEENS4_18smem_ptr_flag_bitsILi16EEENSU_INS5_IJNSA_ILi8EEESG_EEENS5_IJSG_SB_EEEEEEEvNS4_8identityES13_S1D_vS1E_EENS_8epilogue10collective6detail29Sm90TmaWarpSpecializedAdapterINS1H_15DefaultEpilogueISJ_SK_SK_NS1G_6thread17LinearCombinationISJ_Li1EffLNS1L_9ScaleType4KindE0ELNS_15FloatRoundStyleE2ESJ_EENS1_15EpilogueDefaultEEEEEvvEEEEvNT_6ParamsE,"a",@progbits
	.sectionflags	@""
	.align	4
.nv.constant0._ZN7cutlass13device_kernelINS_4gemm6kernel13GemmUniversalIN4cute5tupleIJiiiiEEENS1_10collective13CollectiveMmaINS1_34MainloopSm90TmaGmmaWarpSpecializedILi3ENS5_IJNS4_1CILi1EEESB_SB_EEENS1_35KernelTmaWarpSpecializedCooperativeEEENS5_IJNSA_ILi192EEENSA_ILi64EEENSA_ILi128EEEEEENS_10bfloat16_tENS5_IJlSB_lEEESJ_SK_NS4_8TiledMMAINS4_8MMA_AtomIJNS4_4SM904GMMA27MMA_64x64x16_F32BF16BF16_SSILNSO_5MajorE0ELSQ_0ELNSO_7ScaleInE1ELSR_1EEEEEENS4_6LayoutINS5_IJNSA_ILi2EEESB_SB_EEENS5_IJSB_NSA_ILi0EEESX_EEEEENS5_IJNS4_10UnderscoreES10_S10_EEEEENS4_13SM90_TMA_LOADENS4_14ComposedLayoutINS4_7SwizzleILi3ELi4ELi3EEENS4_18smem_ptr_flag_bitsILi16EEENSU_INS5_IJNSA_ILi8EEESG_EEENS5_IJSG_SB_EEEEEEEvNS4_8identityES13_S1D_vS1E_EENS_8epilogue10collective6detail29Sm90TmaWarpSpecializedAdapterINS1H_15DefaultEpilogueISJ_SK_SK_NS1G_6thread17LinearCombinationISJ_Li1EffLNS1L_9ScaleType4KindE0ELNS_15FloatRoundStyleE2ESJ_EENS1_15EpilogueDefaultEEEEEvvEEEEvNT_6ParamsE:
	.zero		1664


//--------------------- SYMBOLS --------------------------

	.type		.nv.reservedSmem.offset0,@object
	.size		.nv.reservedSmem.offset0,0x4
	.type		__assertfail,@function
